	.target	sm_90a

	.elftype	@"ET_EXEC"


//--------------------- .note.nv.tkinfo           --------------------------
	.section	.note.nv.tkinfo,"",@"SHT_NOTE"
	.sectionflags	@"SHF_NOTE_NV_TKINFO"
	.tkinfo
        /*0018*/ 	.word	0x00000002
        /*0030*/ 	.string	""
        /*0030*/ 	.string	"ptxas"
        /*0030*/ 	.string	"Cuda compilation tools, release 13.0, V13.0.88"
        /*0030*/ 	.string	"Build cuda_13.0.r13.0/compiler.36424714_0"
        /*0030*/ 	.string	"-arch sm_90a -m 64 "



//--------------------- .note.nv.cuinfo           --------------------------
	.section	.note.nv.cuinfo,"",@"SHT_NOTE"
	.sectionflags	@"SHF_NOTE_NV_CUINFO"
        /*0018*/ 	.short	0x0002
        /*001a*/ 	.short	0x005a
        /*001c*/ 	.short	0x0082
	.zero		2


//--------------------- .nv.info                  --------------------------
	.section	.nv.info,"",@"SHT_CUDA_INFO"
	.align	4


	//----- nvinfo : EIATTR_REGCOUNT
	.align		4
        /*0000*/ 	.byte	0x04, 0x2f
        /*0002*/ 	.short	(.L_15 - .L_14)
	.align		4
.L_14:
        /*0004*/ 	.word	index@(_ZN7cutlass13device_kernelINS_4gemm6kernel13GemmUniversalIN4cute5tupleIJiiiiEEENS1_10collective13CollectiveMmaINS1_34MainloopSm90TmaGmmaWarpSpecializedILi5ENS5_IJNS4_1CILi1EEESB_SB_EEENS1_35KernelTmaWarpSpecializedCooperativeEEENS5_IJNSA_ILi256EEENSA_ILi128EEENSA_ILi32EEEEEENS_10bfloat16_tENS5_IJlSB_lEEESJ_SK_NS4_8TiledMMAINS4_8MMA_AtomIJNS4_4SM904GMMA28MMA_64x128x16_F32BF16BF16_SSILNSO_5MajorE0ELSQ_0ELNSO_7ScaleInE1ELSR_1EEEEEENS4_6LayoutINS5_IJNSA_ILi2EEESB_SB_EEENS5_IJSB_NSA_ILi0EEESX_EEEEENS5_IJNS4_10UnderscoreES10_S10_EEEEENS4_13SM90_TMA_LOADENS4_14ComposedLayoutINS4_7SwizzleILi2ELi4ELi3EEENS4_18smem_ptr_flag_bitsILi16EEENSU_INS5_IJNSA_ILi8EEESH_EEENS5_IJSH_SB_EEEEEEEvNS4_8identityES13_S1D_vS1E_EENS_8epilogue10collective6detail29Sm90TmaWarpSpecializedAdapterINS1H_15DefaultEpilogueISJ_SK_SK_NS1G_6thread17LinearCombinationISJ_Li1EffLNS1L_9ScaleType4KindE0ELNS_15FloatRoundStyleE2ESJ_EENS1_15EpilogueDefaultEEEEEvvEEEEvNT_6ParamsE)
        /*0008*/ 	.word	0x000000a8


	//----- nvinfo : EIATTR_FRAME_SIZE
	.align		4
.L_15:
        /*000c*/ 	.byte	0x04, 0x11
        /*000e*/ 	.short	(.L_17 - .L_16)
	.align		4
.L_16:
        /*0010*/ 	.word	index@(_ZN7cutlass13device_kernelINS_4gemm6kernel13GemmUniversalIN4cute5tupleIJiiiiEEENS1_10collective13CollectiveMmaINS1_34MainloopSm90TmaGmmaWarpSpecializedILi5ENS5_IJNS4_1CILi1EEESB_SB_EEENS1_35KernelTmaWarpSpecializedCooperativeEEENS5_IJNSA_ILi256EEENSA_ILi128EEENSA_ILi32EEEEEENS_10bfloat16_tENS5_IJlSB_lEEESJ_SK_NS4_8TiledMMAINS4_8MMA_AtomIJNS4_4SM904GMMA28MMA_64x128x16_F32BF16BF16_SSILNSO_5MajorE0ELSQ_0ELNSO_7ScaleInE1ELSR_1EEEEEENS4_6LayoutINS5_IJNSA_ILi2EEESB_SB_EEENS5_IJSB_NSA_ILi0EEESX_EEEEENS5_IJNS4_10UnderscoreES10_S10_EEEEENS4_13SM90_TMA_LOADENS4_14ComposedLayoutINS4_7SwizzleILi2ELi4ELi3EEENS4_18smem_ptr_flag_bitsILi16EEENSU_INS5_IJNSA_ILi8EEESH_EEENS5_IJSH_SB_EEEEEEEvNS4_8identityES13_S1D_vS1E_EENS_8epilogue10collective6detail29Sm90TmaWarpSpecializedAdapterINS1H_15DefaultEpilogueISJ_SK_SK_NS1G_6thread17LinearCombinationISJ_Li1EffLNS1L_9ScaleType4KindE0ELNS_15FloatRoundStyleE2ESJ_EENS1_15EpilogueDefaultEEEEEvvEEEEvNT_6ParamsE)
        /*0014*/ 	.word	0x00000000


	//----- nvinfo : EIATTR_MIN_STACK_SIZE
	.align		4
.L_17:
        /*0018*/ 	.byte	0x04, 0x12
        /*001a*/ 	.short	(.L_19 - .L_18)
	.align		4
.L_18:
        /*001c*/ 	.word	index@(_ZN7cutlass13device_kernelINS_4gemm6kernel13GemmUniversalIN4cute5tupleIJiiiiEEENS1_10collective13CollectiveMmaINS1_34MainloopSm90TmaGmmaWarpSpecializedILi5ENS5_IJNS4_1CILi1EEESB_SB_EEENS1_35KernelTmaWarpSpecializedCooperativeEEENS5_IJNSA_ILi256EEENSA_ILi128EEENSA_ILi32EEEEEENS_10bfloat16_tENS5_IJlSB_lEEESJ_SK_NS4_8TiledMMAINS4_8MMA_AtomIJNS4_4SM904GMMA28MMA_64x128x16_F32BF16BF16_SSILNSO_5MajorE0ELSQ_0ELNSO_7ScaleInE1ELSR_1EEEEEENS4_6LayoutINS5_IJNSA_ILi2EEESB_SB_EEENS5_IJSB_NSA_ILi0EEESX_EEEEENS5_IJNS4_10UnderscoreES10_S10_EEEEENS4_13SM90_TMA_LOADENS4_14ComposedLayoutINS4_7SwizzleILi2ELi4ELi3EEENS4_18smem_ptr_flag_bitsILi16EEENSU_INS5_IJNSA_ILi8EEESH_EEENS5_IJSH_SB_EEEEEEEvNS4_8identityES13_S1D_vS1E_EENS_8epilogue10collective6detail29Sm90TmaWarpSpecializedAdapterINS1H_15DefaultEpilogueISJ_SK_SK_NS1G_6thread17LinearCombinationISJ_Li1EffLNS1L_9ScaleType4KindE0ELNS_15FloatRoundStyleE2ESJ_EENS1_15EpilogueDefaultEEEEEvvEEEEvNT_6ParamsE)
        /*0020*/ 	.word	0x00000000
.L_19:


//--------------------- .nv.compat                --------------------------
	.section	.nv.compat,"",@"SHT_CUDA_COMPAT_INFO"
	.align	4
        /*0000*/ 	.byte	0x02, 0x09, 0x01, 0x00, 0x02, 0x02, 0x04, 0x00, 0x02, 0x05, 0x05, 0x00, 0x03, 0x07, 0x01, 0x01
        /*0010*/ 	.byte	0x02, 0x03, 0x01, 0x00, 0x02, 0x06, 0x01, 0x00, 0x04, 0x0b, 0x08, 0x00, 0x00, 0x00, 0x00, 0x00
        /*0020*/ 	.byte	0x00, 0x00, 0x00, 0x00


//--------------------- .nv.info._ZN7cutlass13device_kernelINS_4gemm6kernel13GemmUniversalIN4cute5tupleIJiiiiEEENS1_10collective13CollectiveMmaINS1_34MainloopSm90TmaGmmaWarpSpecializedILi5ENS5_IJNS4_1CILi1EEESB_SB_EEENS1_35KernelTmaWarpSpecializedCooperativeEEENS5_IJNSA_ILi256EEENSA_ILi128EEENSA_ILi32EEEEEENS_10bfloat16_tENS5_IJlSB_lEEESJ_SK_NS4_8TiledMMAINS4_8MMA_AtomIJNS4_4SM904GMMA28MMA_64x128x16_F32BF16BF16_SSILNSO_5MajorE0ELSQ_0ELNSO_7ScaleInE1ELSR_1EEEEEENS4_6LayoutINS5_IJNSA_ILi2EEESB_SB_EEENS5_IJSB_NSA_ILi0EEESX_EEEEENS5_IJNS4_10UnderscoreES10_S10_EEEEENS4_13SM90_TMA_LOADENS4_14ComposedLayoutINS4_7SwizzleILi2ELi4ELi3EEENS4_18smem_ptr_flag_bitsILi16EEENSU_INS5_IJNSA_ILi8EEESH_EEENS5_IJSH_SB_EEEEEEEvNS4_8identityES13_S1D_vS1E_EENS_8epilogue10collective6detail29Sm90TmaWarpSpecializedAdapterINS1H_15DefaultEpilogueISJ_SK_SK_NS1G_6thread17LinearCombinationISJ_Li1EffLNS1L_9ScaleType4KindE0ELNS_15FloatRoundStyleE2ESJ_EENS1_15EpilogueDefaultEEEEEvvEEEEvNT_6ParamsE --------------------------
	.section	.nv.info._ZN7cutlass13device_kernelINS_4gemm6kernel13GemmUniversalIN4cute5tupleIJiiiiEEENS1_10collective13CollectiveMmaINS1_34MainloopSm90TmaGmmaWarpSpecializedILi5ENS5_IJNS4_1CILi1EEESB_SB_EEENS1_35KernelTmaWarpSpecializedCooperativeEEENS5_IJNSA_ILi256EEENSA_ILi128EEENSA_ILi32EEEEEENS_10bfloat16_tENS5_IJlSB_lEEESJ_SK_NS4_8TiledMMAINS4_8MMA_AtomIJNS4_4SM904GMMA28MMA_64x128x16_F32BF16BF16_SSILNSO_5MajorE0ELSQ_0ELNSO_7ScaleInE1ELSR_1EEEEEENS4_6LayoutINS5_IJNSA_ILi2EEESB_SB_EEENS5_IJSB_NSA_ILi0EEESX_EEEEENS5_IJNS4_10UnderscoreES10_S10_EEEEENS4_13SM90_TMA_LOADENS4_14ComposedLayoutINS4_7SwizzleILi2ELi4ELi3EEENS4_18smem_ptr_flag_bitsILi16EEENSU_INS5_IJNSA_ILi8EEESH_EEENS5_IJSH_SB_EEEEEEEvNS4_8identityES13_S1D_vS1E_EENS_8epilogue10collective6detail29Sm90TmaWarpSpecializedAdapterINS1H_15DefaultEpilogueISJ_SK_SK_NS1G_6thread17LinearCombinationISJ_Li1EffLNS1L_9ScaleType4KindE0ELNS_15FloatRoundStyleE2ESJ_EENS1_15EpilogueDefaultEEEEEvvEEEEvNT_6ParamsE,"",@"SHT_CUDA_INFO"
	.sectionflags	@""
	.align	4


	//----- nvinfo : EIATTR_CUDA_API_VERSION
	.align		4
        /*0000*/ 	.byte	0x04, 0x37
        /*0002*/ 	.short	(.L_21 - .L_20)
.L_20:
        /*0004*/ 	.word	0x00000082


	//----- nvinfo : EIATTR_KPARAM_INFO
	.align		4
.L_21:
        /*0008*/ 	.byte	0x04, 0x17
        /*000a*/ 	.short	(.L_23 - .L_22)
.L_22:
        /*000c*/ 	.word	0x00000000
        /*0010*/ 	.short	0x0000
        /*0012*/ 	.short	0x0070
        /*0014*/ 	.byte	0x00, 0xf0, 0x01, 0x10


	//----- nvinfo : EIATTR_SPARSE_MMA_MASK
	.align		4
.L_23:
        /*0018*/ 	.byte	0x03, 0x50
        /*001a*/ 	.short	0x0000


	//----- nvinfo : EIATTR_MAXREG_COUNT
	.align		4
        /*001c*/ 	.byte	0x03, 0x1b
        /*001e*/ 	.short	0x00a8


	//----- nvinfo : EIATTR_NUM_BARRIERS
	.align		4
        /*0020*/ 	.byte	0x02, 0x4c
        /*0022*/ 	.byte	0x01
	.zero		1


	//----- nvinfo : EIATTR_EXTERNS
	.align		4
        /*0024*/ 	.byte	0x04, 0x0f
        /*0026*/ 	.short	(.L_25 - .L_24)


	//   ....[0]....
	.align		4
.L_24:
        /*0028*/ 	.word	index@(__assertfail)


	//----- nvinfo : EIATTR_MERCURY_ISA_VERSION
	.align		4
.L_25:
        /*002c*/ 	.byte	0x03, 0x5f
        /*002e*/ 	.short	0x0101


	//----- nvinfo : EIATTR_INT_WARP_WIDE_INSTR_OFFSETS
	.align		4
        /*0030*/ 	.byte	0x04, 0x31
        /*0032*/ 	.short	(.L_27 - .L_26)


	//   ....[0]....
.L_26:
        /*0034*/ 	.word	0x000003d0


	//   ....[1]....
        /*0038*/ 	.word	0x00000400


	//   ....[2]....
        /*003c*/ 	.word	0x000004e0


	//----- nvinfo : EIATTR_COOP_GROUP_MASK_REGIDS
	.align		4
.L_27:
        /*0040*/ 	.byte	0x04, 0x29
        /*0042*/ 	.short	(.L_29 - .L_28)


	//   ....[0]....
.L_28:
        /*0044*/ 	.word	0xffffffff


	//   ....[1]....
        /*0048*/ 	.word	0xffffffff


	//   ....[2]....
        /*004c*/ 	.word	0xffffffff


	//   ....[3]....
        /*0050*/ 	.word	0xffffffff


	//   ....[4]....
        /*0054*/ 	.word	0xffffffff


	//----- nvinfo : EIATTR_COOP_GROUP_INSTR_OFFSETS
	.align		4
.L_29:
        /*0058*/ 	.byte	0x04, 0x28
        /*005a*/ 	.short	(.L_31 - .L_30)


	//   ....[0]....
.L_30:
        /*005c*/ 	.word	0x00000060


	//   ....[1]....
        /*0060*/ 	.word	0x00000070


	//   ....[2]....
        /*0064*/ 	.word	0x00000130


	//   ....[3]....
        /*0068*/ 	.word	0x000002e0


	//   ....[4]....
        /*006c*/ 	.word	0x00000f90


	//----- nvinfo : EIATTR_REG_RECONFIG
	.align		4
.L_31:
        /*0070*/ 	.byte	0x01, 0x54
	.zero		2


	//----- nvinfo : EIATTR_SYSCALL_OFFSETS
	.align		4
        /*0074*/ 	.byte	0x04, 0x46
        /*0076*/ 	.short	(.L_33 - .L_32)


	//   ....[0]....
.L_32:
        /*0078*/ 	.word	0x00001150


	//----- nvinfo : EIATTR_MBARRIER_INSTR_OFFSETS
	.align		4
.L_33:
        /*007c*/ 	.byte	0x04, 0x39
        /*007e*/ 	.short	(.L_35 - .L_34)


	//   ....[0]....
.L_34:
        /*0080*/ 	.word	0x00000230
        /*0084*/ 	.word	0x000000ff
        /*0088*/ 	.word	0x00000000
        /*008c*/ 	.short	0x0100
        /*008e*/ 	.byte	0x08
	.zero		1


	//   ....[1]....
        /*0090*/ 	.word	0x00000240
        /*0094*/ 	.word	0x000000ff
        /*0098*/ 	.word	0x00000028
        /*009c*/ 	.short	0x0100
        /*009e*/ 	.byte	0x08
	.zero		1


	//   ....[2]....
        /*00a0*/ 	.word	0x00000250
        /*00a4*/ 	.word	0x000000ff
        /*00a8*/ 	.word	0x00000008
        /*00ac*/ 	.short	0x0100
        /*00ae*/ 	.byte	0x08
	.zero		1


	//   ....[3]....
        /*00b0*/ 	.word	0x00000260
        /*00b4*/ 	.word	0x000000ff
        /*00b8*/ 	.word	0x00000030
        /*00bc*/ 	.short	0x0100
        /*00be*/ 	.byte	0x08
	.zero		1


	//   ....[4]....
        /*00c0*/ 	.word	0x00000270
        /*00c4*/ 	.word	0x000000ff
        /*00c8*/ 	.word	0x00000010
        /*00cc*/ 	.short	0x0100
        /*00ce*/ 	.byte	0x08
	.zero		1


	//   ....[5]....
        /*00d0*/ 	.word	0x00000280
        /*00d4*/ 	.word	0x000000ff
        /*00d8*/ 	.word	0x00000038
        /*00dc*/ 	.short	0x0100
        /*00de*/ 	.byte	0x08
	.zero		1


	//   ....[6]....
        /*00e0*/ 	.word	0x00000290
        /*00e4*/ 	.word	0x000000ff
        /*00e8*/ 	.word	0x00000018
        /*00ec*/ 	.short	0x0100
        /*00ee*/ 	.byte	0x08
	.zero		1


	//   ....[7]....
        /*00f0*/ 	.word	0x000002a0
        /*00f4*/ 	.word	0x000000ff
        /*00f8*/ 	.word	0x00000040
        /*00fc*/ 	.short	0x0100
        /*00fe*/ 	.byte	0x08
	.zero		1


	//   ....[8]....
        /*0100*/ 	.word	0x000002b0
        /*0104*/ 	.word	0x000000ff
        /*0108*/ 	.word	0x00000020
        /*010c*/ 	.short	0x0100
        /*010e*/ 	.byte	0x08
	.zero		1


	//   ....[9]....
        /*0110*/ 	.word	0x000002c0
        /*0114*/ 	.word	0x000000ff
        /*0118*/ 	.word	0x00000048
        /*011c*/ 	.short	0x0100
        /*011e*/ 	.byte	0x08
	.zero		1


	//   ....[10]....
        /*0120*/ 	.word	0x00000550
        /*0124*/ 	.word	0x000000ff
        /*0128*/ 	.word	0x00000060
        /*012c*/ 	.short	0x0100
        /*012e*/ 	.byte	0x06
	.zero		1


	//   ....[11]....
        /*0130*/ 	.word	0x000005b0
        /*0134*/ 	.word	0x000000ff
        /*0138*/ 	.word	0x00000068
        /*013c*/ 	.short	0x0100
        /*013e*/ 	.byte	0x06
	.zero		1


	//   ....[12]....
        /*0140*/ 	.word	0x000011d0
        /*0144*/ 	.word	0x00000003
        /*0148*/ 	.word	0x00000000
        /*014c*/ 	.short	0x010a
        /*014e*/ 	.byte	0x3f
	.zero		1


	//   ....[13]....
        /*0150*/ 	.word	0x00001210
        /*0154*/ 	.word	0x00000003
        /*0158*/ 	.word	0x00000000
        /*015c*/ 	.short	0x010a
        /*015e*/ 	.byte	0x3f
	.zero		1


	//   ....[14]....
        /*0160*/ 	.word	0x00001570
        /*0164*/ 	.word	0x000000ff
        /*0168*/ 	.word	0x00000000
        /*016c*/ 	.short	0x010a
        /*016e*/ 	.byte	0x08
	.zero		1


	//   ....[15]....
        /*0170*/ 	.word	0x000015b0
        /*0174*/ 	.word	0x000000ff
        /*0178*/ 	.word	0x00000000
        /*017c*/ 	.short	0x010a
        /*017e*/ 	.byte	0x08
	.zero		1


	//   ....[16]....
        /*0180*/ 	.word	0x000017d0
        /*0184*/ 	.word	0x000000ff
        /*0188*/ 	.word	0x00000000
        /*018c*/ 	.short	0x0101
        /*018e*/ 	.byte	0x08
	.zero		1


	//   ....[17]....
        /*0190*/ 	.word	0x000019d0
        /*0194*/ 	.word	0x000000ff
        /*0198*/ 	.word	0x00000000
        /*019c*/ 	.short	0x0101
        /*019e*/ 	.byte	0x06
	.zero		1


	//   ....[18]....
        /*01a0*/ 	.word	0x0000b280
        /*01a4*/ 	.word	0x0000000e
        /*01a8*/ 	.word	0x00000028
        /*01ac*/ 	.short	0x010a
        /*01ae*/ 	.byte	0x3f
	.zero		1


	//   ....[19]....
        /*01b0*/ 	.word	0x0000b600
        /*01b4*/ 	.word	0x00000006
        /*01b8*/ 	.word	0x00000068
        /*01bc*/ 	.short	0x0101
        /*01be*/ 	.byte	0x3f
	.zero		1


	//   ....[20]....
        /*01c0*/ 	.word	0x0000bd30
        /*01c4*/ 	.word	0x00000007
        /*01c8*/ 	.word	0x00000000
        /*01cc*/ 	.short	0x010a
        /*01ce*/ 	.byte	0x3f
	.zero		1


	//   ....[21]....
        /*01d0*/ 	.word	0x0000bdb0
        /*01d4*/ 	.word	0x00000009
        /*01d8*/ 	.word	0x00000000
        /*01dc*/ 	.short	0x010a
        /*01de*/ 	.byte	0x3f
	.zero		1


	//   ....[22]....
        /*01e0*/ 	.word	0x0000be40
        /*01e4*/ 	.word	0x00000006
        /*01e8*/ 	.word	0x00000000
        /*01ec*/ 	.short	0x010a
        /*01ee*/ 	.byte	0x3f
	.zero		1


	//   ....[23]....
        /*01f0*/ 	.word	0x0000bed0
        /*01f4*/ 	.word	0x00000009
        /*01f8*/ 	.word	0x00000000
        /*01fc*/ 	.short	0x010a
        /*01fe*/ 	.byte	0x3f
	.zero		1


	//   ....[24]....
        /*0200*/ 	.word	0x0000bf60
        /*0204*/ 	.word	0x00000003
        /*0208*/ 	.word	0x00000000
        /*020c*/ 	.short	0x010a
        /*020e*/ 	.byte	0x3f
	.zero		1


	//   ....[25]....
        /*0210*/ 	.word	0x0000bfc0
        /*0214*/ 	.word	0x00000003
        /*0218*/ 	.word	0x00000000
        /*021c*/ 	.short	0x010a
        /*021e*/ 	.byte	0x3f
	.zero		1


	//   ....[26]....
        /*0220*/ 	.word	0x0000c020
        /*0224*/ 	.word	0x00000004
        /*0228*/ 	.word	0x00000000
        /*022c*/ 	.short	0x010a
        /*022e*/ 	.byte	0x3f
	.zero		1


	//   ....[27]....
        /*0230*/ 	.word	0x0000c0f0
        /*0234*/ 	.word	0x0000000e
        /*0238*/ 	.word	0x00000028
        /*023c*/ 	.short	0x010a
        /*023e*/ 	.byte	0x3f
	.zero		1


	//   ....[28]....
        /*0240*/ 	.word	0x0000c1c0
        /*0244*/ 	.word	0x00000007
        /*0248*/ 	.word	0x00000000
        /*024c*/ 	.short	0x010a
        /*024e*/ 	.byte	0x3f
	.zero		1


	//   ....[29]....
        /*0250*/ 	.word	0x0000c210
        /*0254*/ 	.word	0x00000009
        /*0258*/ 	.word	0x00000000
        /*025c*/ 	.short	0x010a
        /*025e*/ 	.byte	0x3f
	.zero		1


	//   ....[30]....
        /*0260*/ 	.word	0x0000c260
        /*0264*/ 	.word	0x00000006
        /*0268*/ 	.word	0x00000000
        /*026c*/ 	.short	0x010a
        /*026e*/ 	.byte	0x3f
	.zero		1


	//   ....[31]....
        /*0270*/ 	.word	0x0000c2b0
        /*0274*/ 	.word	0x00000009
        /*0278*/ 	.word	0x00000000
        /*027c*/ 	.short	0x010a
        /*027e*/ 	.byte	0x3f
	.zero		1


	//----- nvinfo : EIATTR_NUM_MBARRIERS
	.align		4
.L_35:
        /*0280*/ 	.byte	0x03, 0x38
        /*0282*/ 	.short	0x000c


	//----- nvinfo : EIATTR_EXIT_INSTR_OFFSETS
	.align		4
        /*0284*/ 	.byte	0x04, 0x1c
        /*0286*/ 	.short	(.L_37 - .L_36)


	//   ....[0]....
.L_36:
        /*0288*/ 	.word	0x00000600


	//   ....[1]....
        /*028c*/ 	.word	0x00000ec0


	//   ....[2]....
        /*0290*/ 	.word	0x0000a8f0


	//   ....[3]....
        /*0294*/ 	.word	0x0000af20


	//   ....[4]....
        /*0298*/ 	.word	0x0000bfb0


	//----- nvinfo : EIATTR_MAX_THREADS
	.align		4
.L_37:
        /*029c*/ 	.byte	0x04, 0x05
        /*029e*/ 	.short	(.L_39 - .L_38)
.L_38:
        /*02a0*/ 	.word	0x00000180
        /*02a4*/ 	.word	0x00000001
        /*02a8*/ 	.word	0x00000001


	//----- nvinfo : EIATTR_CRS_STACK_SIZE
	.align		4
.L_39:
        /*02ac*/ 	.byte	0x04, 0x1e
        /*02ae*/ 	.short	(.L_41 - .L_40)
.L_40:
        /*02b0*/ 	.word	0x00000000


	//----- nvinfo : EIATTR_CBANK_PARAM_SIZE
	.align		4
.L_41:
        /*02b4*/ 	.byte	0x03, 0x19
        /*02b6*/ 	.short	0x0470


	//----- nvinfo : EIATTR_PARAM_CBANK
	.align		4
        /*02b8*/ 	.byte	0x04, 0x0a
        /*02ba*/ 	.short	(.L_43 - .L_42)
	.align		4
.L_42:
        /*02bc*/ 	.word	index@(.nv.constant0._ZN7cutlass13device_kernelINS_4gemm6kernel13GemmUniversalIN4cute5tupleIJiiiiEEENS1_10collective13CollectiveMmaINS1_34MainloopSm90TmaGmmaWarpSpecializedILi5ENS5_IJNS4_1CILi1EEESB_SB_EEENS1_35KernelTmaWarpSpecializedCooperativeEEENS5_IJNSA_ILi256EEENSA_ILi128EEENSA_ILi32EEEEEENS_10bfloat16_tENS5_IJlSB_lEEESJ_SK_NS4_8TiledMMAINS4_8MMA_AtomIJNS4_4SM904GMMA28MMA_64x128x16_F32BF16BF16_SSILNSO_5MajorE0ELSQ_0ELNSO_7ScaleInE1ELSR_1EEEEEENS4_6LayoutINS5_IJNSA_ILi2EEESB_SB_EEENS5_IJSB_NSA_ILi0EEESX_EEEEENS5_IJNS4_10UnderscoreES10_S10_EEEEENS4_13SM90_TMA_LOADENS4_14ComposedLayoutINS4_7SwizzleILi2ELi4ELi3EEENS4_18smem_ptr_flag_bitsILi16EEENSU_INS5_IJNSA_ILi8EEESH_EEENS5_IJSH_SB_EEEEEEEvNS4_8identityES13_S1D_vS1E_EENS_8epilogue10collective6detail29Sm90TmaWarpSpecializedAdapterINS1H_15DefaultEpilogueISJ_SK_SK_NS1G_6thread17LinearCombinationISJ_Li1EffLNS1L_9ScaleType4KindE0ELNS_15FloatRoundStyleE2ESJ_EENS1_15EpilogueDefaultEEEEEvvEEEEvNT_6ParamsE)
        /*02c0*/ 	.short	0x0210
        /*02c2*/ 	.short	0x0470


	//----- nvinfo : EIATTR_SW_WAR
	.align		4
.L_43:
        /*02c4*/ 	.byte	0x04, 0x36
        /*02c6*/ 	.short	(.L_45 - .L_44)
.L_44:
        /*02c8*/ 	.word	0x00000008
.L_45:


//--------------------- .nv.callgraph             --------------------------
	.section	.nv.callgraph,"",@"SHT_CUDA_CALLGRAPH"
	.align	4
	.sectionentsize	8
	.align		4
        /*0000*/ 	.word	0x00000000
	.align		4
        /*0004*/ 	.word	0xffffffff
	.align		4
        /*0008*/ 	.word	index@(_ZN7cutlass13device_kernelINS_4gemm6kernel13GemmUniversalIN4cute5tupleIJiiiiEEENS1_10collective13CollectiveMmaINS1_34MainloopSm90TmaGmmaWarpSpecializedILi5ENS5_IJNS4_1CILi1EEESB_SB_EEENS1_35KernelTmaWarpSpecializedCooperativeEEENS5_IJNSA_ILi256EEENSA_ILi128EEENSA_ILi32EEEEEENS_10bfloat16_tENS5_IJlSB_lEEESJ_SK_NS4_8TiledMMAINS4_8MMA_AtomIJNS4_4SM904GMMA28MMA_64x128x16_F32BF16BF16_SSILNSO_5MajorE0ELSQ_0ELNSO_7ScaleInE1ELSR_1EEEEEENS4_6LayoutINS5_IJNSA_ILi2EEESB_SB_EEENS5_IJSB_NSA_ILi0EEESX_EEEEENS5_IJNS4_10UnderscoreES10_S10_EEEEENS4_13SM90_TMA_LOADENS4_14ComposedLayoutINS4_7SwizzleILi2ELi4ELi3EEENS4_18smem_ptr_flag_bitsILi16EEENSU_INS5_IJNSA_ILi8EEESH_EEENS5_IJSH_SB_EEEEEEEvNS4_8identityES13_S1D_vS1E_EENS_8epilogue10collective6detail29Sm90TmaWarpSpecializedAdapterINS1H_15DefaultEpilogueISJ_SK_SK_NS1G_6thread17LinearCombinationISJ_Li1EffLNS1L_9ScaleType4KindE0ELNS_15FloatRoundStyleE2ESJ_EENS1_15EpilogueDefaultEEEEEvvEEEEvNT_6ParamsE)
	.align		4
        /*000c*/ 	.word	index@(__assertfail)
	.align		4
        /*0010*/ 	.word	0x00000000
	.align		4
        /*0014*/ 	.word	0xfffffffe
	.align		4
        /*0018*/ 	.word	0x00000000
	.align		4
        /*001c*/ 	.word	0xfffffffd
	.align		4
        /*0020*/ 	.word	0x00000000
	.align		4
        /*0024*/ 	.word	0xfffffffc


//--------------------- .nv.constant4             --------------------------
	.section	.nv.constant4,"a",@progbits
	.align	8
	.align		8
.nv.constant4:
        /*0000*/ 	.dword	__assertfail
	.align		8
        /*0008*/ 	.dword	__unnamed_1
	.align		8
        /*0010*/ 	.dword	_ZN40_INTERNAL_9a74a991_4_k_cu_48e86cba_167434cuda3std3__45__cpo5beginE
	.align		8
        /*0018*/ 	.dword	_ZN40_INTERNAL_9a74a991_4_k_cu_48e86cba_167434cuda3std3__45__cpo3endE
	.align		8
        /*0020*/ 	.dword	_ZN40_INTERNAL_9a74a991_4_k_cu_48e86cba_167434cuda3std3__45__cpo6cbeginE
	.align		8
        /*0028*/ 	.dword	_ZN40_INTERNAL_9a74a991_4_k_cu_48e86cba_167434cuda3std3__45__cpo4cendE
	.align		8
        /*0030*/ 	.dword	_ZN40_INTERNAL_9a74a991_4_k_cu_48e86cba_167434cuda3std3__442_GLOBAL__N__9a74a991_4_k_cu_48e86cba_167436ignoreE
	.align		8
        /*0038*/ 	.dword	_ZN40_INTERNAL_9a74a991_4_k_cu_48e86cba_167434cuda3std3__419piecewise_constructE
	.align		8
        /*0040*/ 	.dword	_ZN40_INTERNAL_9a74a991_4_k_cu_48e86cba_167434cuda3std3__48in_placeE
	.align		8
        /*0048*/ 	.dword	_ZN40_INTERNAL_9a74a991_4_k_cu_48e86cba_167434cuda3std6ranges3__45__cpo4swapE
	.align		8
        /*0050*/ 	.dword	_ZN40_INTERNAL_9a74a991_4_k_cu_48e86cba_167434cuda3std6ranges3__45__cpo9iter_moveE
	.align		8
        /*0058*/ 	.dword	_ZN40_INTERNAL_9a74a991_4_k_cu_48e86cba_167434cute7productE
	.align		8
        /*0060*/ 	.dword	_ZN40_INTERNAL_9a74a991_4_k_cu_48e86cba_167434cute1_E
	.align		8
        /*0068*/ 	.dword	$str$22
	.align		8
        /*0070*/ 	.dword	$str$23


//--------------------- .text._ZN7cutlass13device_kernelINS_4gemm6kernel13GemmUniversalIN4cute5tupleIJiiiiEEENS1_10collective13CollectiveMmaINS1_34MainloopSm90TmaGmmaWarpSpecializedILi5ENS5_IJNS4_1CILi1EEESB_SB_EEENS1_35KernelTmaWarpSpecializedCooperativeEEENS5_IJNSA_ILi256EEENSA_ILi128EEENSA_ILi32EEEEEENS_10bfloat16_tENS5_IJlSB_lEEESJ_SK_NS4_8TiledMMAINS4_8MMA_AtomIJNS4_4SM904GMMA28MMA_64x128x16_F32BF16BF16_SSILNSO_5MajorE0ELSQ_0ELNSO_7ScaleInE1ELSR_1EEEEEENS4_6LayoutINS5_IJNSA_ILi2EEESB_SB_EEENS5_IJSB_NSA_ILi0EEESX_EEEEENS5_IJNS4_10UnderscoreES10_S10_EEEEENS4_13SM90_TMA_LOADENS4_14ComposedLayoutINS4_7SwizzleILi2ELi4ELi3EEENS4_18smem_ptr_flag_bitsILi16EEENSU_INS5_IJNSA_ILi8EEESH_EEENS5_IJSH_SB_EEEEEEEvNS4_8identityES13_S1D_vS1E_EENS_8epilogue10collective6detail29Sm90TmaWarpSpecializedAdapterINS1H_15DefaultEpilogueISJ_SK_SK_NS1G_6thread17LinearCombinationISJ_Li1EffLNS1L_9ScaleType4KindE0ELNS_15FloatRoundStyleE2ESJ_EENS1_15EpilogueDefaultEEEEEvvEEEEvNT_6ParamsE --------------------------
	.section	.text._ZN7cutlass13device_kernelINS_4gemm6kernel13GemmUniversalIN4cute5tupleIJiiiiEEENS1_10collective13CollectiveMmaINS1_34MainloopSm90TmaGmmaWarpSpecializedILi5ENS5_IJNS4_1CILi1EEESB_SB_EEENS1_35KernelTmaWarpSpecializedCooperativeEEENS5_IJNSA_ILi256EEENSA_ILi128EEENSA_ILi32EEEEEENS_10bfloat16_tENS5_IJlSB_lEEESJ_SK_NS4_8TiledMMAINS4_8MMA_AtomIJNS4_4SM904GMMA28MMA_64x128x16_F32BF16BF16_SSILNSO_5MajorE0ELSQ_0ELNSO_7ScaleInE1ELSR_1EEEEEENS4_6LayoutINS5_IJNSA_ILi2EEESB_SB_EEENS5_IJSB_NSA_ILi0EEESX_EEEEENS5_IJNS4_10UnderscoreES10_S10_EEEEENS4_13SM90_TMA_LOADENS4_14ComposedLayoutINS4_7SwizzleILi2ELi4ELi3EEENS4_18smem_ptr_flag_bitsILi16EEENSU_INS5_IJNSA_ILi8EEESH_EEENS5_IJSH_SB_EEEEEEEvNS4_8identityES13_S1D_vS1E_EENS_8epilogue10collective6detail29Sm90TmaWarpSpecializedAdapterINS1H_15DefaultEpilogueISJ_SK_SK_NS1G_6thread17LinearCombinationISJ_Li1EffLNS1L_9ScaleType4KindE0ELNS_15FloatRoundStyleE2ESJ_EENS1_15EpilogueDefaultEEEEEvvEEEEvNT_6ParamsE,"ax",@progbits
	.align	128
.text._ZN7cutlass13device_kernelINS_4gemm6kernel13GemmUniversalIN4cute5tupleIJiiiiEEENS1_10collective13CollectiveMmaINS1_34MainloopSm90TmaGmmaWarpSpecializedILi5ENS5_IJNS4_1CILi1EEESB_SB_EEENS1_35KernelTmaWarpSpecializedCooperativeEEENS5_IJNSA_ILi256EEENSA_ILi128EEENSA_ILi32EEEEEENS_10bfloat16_tENS5_IJlSB_lEEESJ_SK_NS4_8TiledMMAINS4_8MMA_AtomIJNS4_4SM904GMMA28MMA_64x128x16_F32BF16BF16_SSILNSO_5MajorE0ELSQ_0ELNSO_7ScaleInE1ELSR_1EEEEEENS4_6LayoutINS5_IJNSA_ILi2EEESB_SB_EEENS5_IJSB_NSA_ILi0EEESX_EEEEENS5_IJNS4_10UnderscoreES10_S10_EEEEENS4_13SM90_TMA_LOADENS4_14ComposedLayoutINS4_7SwizzleILi2ELi4ELi3EEENS4_18smem_ptr_flag_bitsILi16EEENSU_INS5_IJNSA_ILi8EEESH_EEENS5_IJSH_SB_EEEEEEEvNS4_8identityES13_S1D_vS1E_EENS_8epilogue10collective6detail29Sm90TmaWarpSpecializedAdapterINS1H_15DefaultEpilogueISJ_SK_SK_NS1G_6thread17LinearCombinationISJ_Li1EffLNS1L_9ScaleType4KindE0ELNS_15FloatRoundStyleE2ESJ_EENS1_15EpilogueDefaultEEEEEvvEEEEvNT_6ParamsE:
        .type           _ZN7cutlass13device_kernelINS_4gemm6kernel13GemmUniversalIN4cute5tupleIJiiiiEEENS1_10collective13CollectiveMmaINS1_34MainloopSm90TmaGmmaWarpSpecializedILi5ENS5_IJNS4_1CILi1EEESB_SB_EEENS1_35KernelTmaWarpSpecializedCooperativeEEENS5_IJNSA_ILi256EEENSA_ILi128EEENSA_ILi32EEEEEENS_10bfloat16_tENS5_IJlSB_lEEESJ_SK_NS4_8TiledMMAINS4_8MMA_AtomIJNS4_4SM904GMMA28MMA_64x128x16_F32BF16BF16_SSILNSO_5MajorE0ELSQ_0ELNSO_7ScaleInE1ELSR_1EEEEEENS4_6LayoutINS5_IJNSA_ILi2EEESB_SB_EEENS5_IJSB_NSA_ILi0EEESX_EEEEENS5_IJNS4_10UnderscoreES10_S10_EEEEENS4_13SM90_TMA_LOADENS4_14ComposedLayoutINS4_7SwizzleILi2ELi4ELi3EEENS4_18smem_ptr_flag_bitsILi16EEENSU_INS5_IJNSA_ILi8EEESH_EEENS5_IJSH_SB_EEEEEEEvNS4_8identityES13_S1D_vS1E_EENS_8epilogue10collective6detail29Sm90TmaWarpSpecializedAdapterINS1H_15DefaultEpilogueISJ_SK_SK_NS1G_6thread17LinearCombinationISJ_Li1EffLNS1L_9ScaleType4KindE0ELNS_15FloatRoundStyleE2ESJ_EENS1_15EpilogueDefaultEEEEEvvEEEEvNT_6ParamsE,@function
        .size           _ZN7cutlass13device_kernelINS_4gemm6kernel13GemmUniversalIN4cute5tupleIJiiiiEEENS1_10collective13CollectiveMmaINS1_34MainloopSm90TmaGmmaWarpSpecializedILi5ENS5_IJNS4_1CILi1EEESB_SB_EEENS1_35KernelTmaWarpSpecializedCooperativeEEENS5_IJNSA_ILi256EEENSA_ILi128EEENSA_ILi32EEEEEENS_10bfloat16_tENS5_IJlSB_lEEESJ_SK_NS4_8TiledMMAINS4_8MMA_AtomIJNS4_4SM904GMMA28MMA_64x128x16_F32BF16BF16_SSILNSO_5MajorE0ELSQ_0ELNSO_7ScaleInE1ELSR_1EEEEEENS4_6LayoutINS5_IJNSA_ILi2EEESB_SB_EEENS5_IJSB_NSA_ILi0EEESX_EEEEENS5_IJNS4_10UnderscoreES10_S10_EEEEENS4_13SM90_TMA_LOADENS4_14ComposedLayoutINS4_7SwizzleILi2ELi4ELi3EEENS4_18smem_ptr_flag_bitsILi16EEENSU_INS5_IJNSA_ILi8EEESH_EEENS5_IJSH_SB_EEEEEEEvNS4_8identityES13_S1D_vS1E_EENS_8epilogue10collective6detail29Sm90TmaWarpSpecializedAdapterINS1H_15DefaultEpilogueISJ_SK_SK_NS1G_6thread17LinearCombinationISJ_Li1EffLNS1L_9ScaleType4KindE0ELNS_15FloatRoundStyleE2ESJ_EENS1_15EpilogueDefaultEEEEEvvEEEEvNT_6ParamsE,(.L_x_322 - _ZN7cutlass13device_kernelINS_4gemm6kernel13GemmUniversalIN4cute5tupleIJiiiiEEENS1_10collective13CollectiveMmaINS1_34MainloopSm90TmaGmmaWarpSpecializedILi5ENS5_IJNS4_1CILi1EEESB_SB_EEENS1_35KernelTmaWarpSpecializedCooperativeEEENS5_IJNSA_ILi256EEENSA_ILi128EEENSA_ILi32EEEEEENS_10bfloat16_tENS5_IJlSB_lEEESJ_SK_NS4_8TiledMMAINS4_8MMA_AtomIJNS4_4SM904GMMA28MMA_64x128x16_F32BF16BF16_SSILNSO_5MajorE0ELSQ_0ELNSO_7ScaleInE1ELSR_1EEEEEENS4_6LayoutINS5_IJNSA_ILi2EEESB_SB_EEENS5_IJSB_NSA_ILi0EEESX_EEEEENS5_IJNS4_10UnderscoreES10_S10_EEEEENS4_13SM90_TMA_LOADENS4_14ComposedLayoutINS4_7SwizzleILi2ELi4ELi3EEENS4_18smem_ptr_flag_bitsILi16EEENSU_INS5_IJNSA_ILi8EEESH_EEENS5_IJSH_SB_EEEEEEEvNS4_8identityES13_S1D_vS1E_EENS_8epilogue10collective6detail29Sm90TmaWarpSpecializedAdapterINS1H_15DefaultEpilogueISJ_SK_SK_NS1G_6thread17LinearCombinationISJ_Li1EffLNS1L_9ScaleType4KindE0ELNS_15FloatRoundStyleE2ESJ_EENS1_15EpilogueDefaultEEEEEvvEEEEvNT_6ParamsE)
        .other          _ZN7cutlass13device_kernelINS_4gemm6kernel13GemmUniversalIN4cute5tupleIJiiiiEEENS1_10collective13CollectiveMmaINS1_34MainloopSm90TmaGmmaWarpSpecializedILi5ENS5_IJNS4_1CILi1EEESB_SB_EEENS1_35KernelTmaWarpSpecializedCooperativeEEENS5_IJNSA_ILi256EEENSA_ILi128EEENSA_ILi32EEEEEENS_10bfloat16_tENS5_IJlSB_lEEESJ_SK_NS4_8TiledMMAINS4_8MMA_AtomIJNS4_4SM904GMMA28MMA_64x128x16_F32BF16BF16_SSILNSO_5MajorE0ELSQ_0ELNSO_7ScaleInE1ELSR_1EEEEEENS4_6LayoutINS5_IJNSA_ILi2EEESB_SB_EEENS5_IJSB_NSA_ILi0EEESX_EEEEENS5_IJNS4_10UnderscoreES10_S10_EEEEENS4_13SM90_TMA_LOADENS4_14ComposedLayoutINS4_7SwizzleILi2ELi4ELi3EEENS4_18smem_ptr_flag_bitsILi16EEENSU_INS5_IJNSA_ILi8EEESH_EEENS5_IJSH_SB_EEEEEEEvNS4_8identityES13_S1D_vS1E_EENS_8epilogue10collective6detail29Sm90TmaWarpSpecializedAdapterINS1H_15DefaultEpilogueISJ_SK_SK_NS1G_6thread17LinearCombinationISJ_Li1EffLNS1L_9ScaleType4KindE0ELNS_15FloatRoundStyleE2ESJ_EENS1_15EpilogueDefaultEEEEEvvEEEEvNT_6ParamsE,@"STO_CUDA_ENTRY STV_DEFAULT"
_ZN7cutlass13device_kernelINS_4gemm6kernel13GemmUniversalIN4cute5tupleIJiiiiEEENS1_10collective13CollectiveMmaINS1_34MainloopSm90TmaGmmaWarpSpecializedILi5ENS5_IJNS4_1CILi1EEESB_SB_EEENS1_35KernelTmaWarpSpecializedCooperativeEEENS5_IJNSA_ILi256EEENSA_ILi128EEENSA_ILi32EEEEEENS_10bfloat16_tENS5_IJlSB_lEEESJ_SK_NS4_8TiledMMAINS4_8MMA_AtomIJNS4_4SM904GMMA28MMA_64x128x16_F32BF16BF16_SSILNSO_5MajorE0ELSQ_0ELNSO_7ScaleInE1ELSR_1EEEEEENS4_6LayoutINS5_IJNSA_ILi2EEESB_SB_EEENS5_IJSB_NSA_ILi0EEESX_EEEEENS5_IJNS4_10UnderscoreES10_S10_EEEEENS4_13SM90_TMA_LOADENS4_14ComposedLayoutINS4_7SwizzleILi2ELi4ELi3EEENS4_18smem_ptr_flag_bitsILi16EEENSU_INS5_IJNSA_ILi8EEESH_EEENS5_IJSH_SB_EEEEEEEvNS4_8identityES13_S1D_vS1E_EENS_8epilogue10collective6detail29Sm90TmaWarpSpecializedAdapterINS1H_15DefaultEpilogueISJ_SK_SK_NS1G_6thread17LinearCombinationISJ_Li1EffLNS1L_9ScaleType4KindE0ELNS_15FloatRoundStyleE2ESJ_EENS1_15EpilogueDefaultEEEEEvvEEEEvNT_6ParamsE:
[----:B------:R-:W0:Y:S01]  /*0000*/  LDC R1, c[0x0][0x28] ;  /* 0x00000a00ff017b82 */ /* 0x000e220000000800 */
[----:B------:R-:W1:Y:S01]  /*0010*/  S2R R18, SR_TID.X ;  /* 0x0000000000127919 */ /* 0x000e620000002100 */
[----:B------:R-:W-:Y:S01]  /*0020*/  ELECT P0, URZ, PT ;  /* 0x00000000003f782f */ /* 0x000fe20003800000 */
[----:B------:R-:W-:Y:S01]  /*0030*/  BSSY B0, `(.L_x_0) ;  /* 0x000000f000007945 */ /* 0x000fe20003800000 */
[--C-:B-1----:R-:W-:Y:S02]  /*0040*/  SHF.R.U32.HI R0, RZ, 0x5, R18.reuse ;  /* 0x00000005ff007819 */ /* 0x102fe40000011612 */
[----:B------:R-:W-:-:S03]  /*0050*/  SHF.R.U32.HI R22, RZ, 0x7, R18 ;  /* 0x00000007ff167819 */ /* 0x000fc60000011612 */
[----:B------:R-:W1:Y:S04]  /*0060*/  SHFL.IDX PT, R5, R0, RZ, 0x1f ;  /* 0x00001fff00057589 */ /* 0x000e6800000e0000 */
[----:B------:R2:W3:Y:S01]  /*0070*/  SHFL.IDX PT, R8, R22, RZ, 0x1f ;  /* 0x00001fff16087589 */ /* 0x0004e200000e0000 */
[----:B-1----:R-:W-:-:S13]  /*0080*/  ISETP.NE.OR P0, PT, R5, RZ, !P0 ;  /* 0x000000ff0500720c */ /* 0x002fda0004705670 */
[----:B0-23--:R-:W-:Y:S05]  /*0090*/  @P0 BRA `(.L_x_1) ;  /* 0x0000000000200947 */ /* 0x00dfea0003800000 */
[----:B------:R-:W-:Y:S02]  /*00a0*/  ULDC.64 UR4, c[0x0][0x198] ;  /* 0x0000660000047ab9 */ /* 0x000fe40000000a00 */
[----:B------:R-:W-:Y:S02]  /*00b0*/  UIADD3 UR6, UP0, UR4, 0xf0, URZ ;  /* 0x000000f004067890 */ /* 0x000fe4000ff1e03f */
[----:B------:R-:W-:Y:S02]  /*00c0*/  UIADD3 UR4, UP1, UR4, 0x1f0, URZ ;  /* 0x000001f004047890 */ /* 0x000fe4000ff3e03f */
[----:B------:R-:W-:Y:S02]  /*00d0*/  UIADD3.X UR7, URZ, UR5, URZ, UP0, !UPT ;  /* 0x000000053f077290 */ /* 0x000fe400087fe43f */
[----:B------:R-:W-:-:S07]  /*00e0*/  UIADD3.X UR5, URZ, UR5, URZ, UP1, !UPT ;  /* 0x000000053f057290 */ /* 0x000fce0008ffe43f */
[----:B------:R0:W-:Y:S02]  /*00f0*/  UTMACCTL.PF [UR6] ;  /* 0x00000000060079b9 */ /* 0x0001e40008040000 */
[----:B------:R0:W-:Y:S02]  /*0100*/  UTMACCTL.PF [UR4] ;  /* 0x00000000040079b9 */ /* 0x0001e40008040000 */
[----:B0-----:R-:W-:Y:S01]  /*0110*/  NOP ;  /* 0x0000000000007918 */ /* 0x001fe20000000000 */
.L_x_1:
[----:B------:R-:W-:Y:S05]  /*0120*/  BSYNC B0 ;  /* 0x0000000000007941 */ /* 0x000fea0003800000 */
.L_x_0:
[----:B------:R-:W0:Y:S02]  /*0130*/  SHFL.IDX PT, R2, R0, RZ, 0x1f ;  /* 0x00001fff00027589 */ /* 0x000e2400000e0000 */
[----:B0-----:R-:W-:-:S13]  /*0140*/  ISETP.NE.AND P0, PT, R2, RZ, PT ;  /* 0x000000ff0200720c */ /* 0x001fda0003f05270 */
[----:B------:R-:W-:Y:S05]  /*0150*/  @P0 BRA `(.L_x_2) ;  /* 0x0000000000600947 */ /* 0x000fea0003800000 */
[----:B------:R-:W0:Y:S01]  /*0160*/  S2UR UR8, SR_CgaCtaId ;  /* 0x00000000000879c3 */ /* 0x000e220000008800 */
[----:B------:R-:W-:Y:S01]  /*0170*/  UMOV UR4, 0x400 ;  /* 0x0000040000047882 */ /* 0x000fe20000000000 */
[----:B------:R-:W-:Y:S01]  /*0180*/  UMOV UR5, 0x1 ;  /* 0x0000000100057882 */ /* 0x000fe20000000000 */
[----:B------:R-:W-:Y:S01]  /*0190*/  UMOV UR6, 0x100 ;  /* 0x0000010000067882 */ /* 0x000fe20000000000 */
[----:B------:R-:W-:Y:S01]  /*01a0*/  ELECT P0, URZ, PT ;  /* 0x00000000003f782f */ /* 0x000fe20003800000 */
[----:B------:R-:W-:-:S04]  /*01b0*/  UIADD3 UR6, -UR6, 0x100000, URZ ;  /* 0x0010000006067890 */ /* 0x000fc8000fffe13f */
[----:B------:R-:W-:Y:S02]  /*01c0*/  USHF.L.U32 UR7, UR6, 0xb, URZ ;  /* 0x0000000b06077899 */ /* 0x000fe4000800063f */
[----:B------:R-:W-:Y:S02]  /*01d0*/  USHF.L.U32 UR6, UR6, 0x1, URZ ;  /* 0x0000000106067899 */ /* 0x000fe4000800063f */
[----:B0-----:R-:W-:Y:S02]  /*01e0*/  ULEA UR8, UR8, UR4, 0x18 ;  /* 0x0000000408087291 */ /* 0x001fe4000f8ec03f */
[----:B------:R-:W-:-:S04]  /*01f0*/  UIADD3 UR4, -UR5, 0x100000, URZ ;  /* 0x0010000005047890 */ /* 0x000fc8000fffe13f */
[----:B------:R-:W-:Y:S02]  /*0200*/  USHF.L.U32 UR5, UR4, 0xb, URZ ;  /* 0x0000000b04057899 */ /* 0x000fe4000800063f */
[----:B------:R-:W-:Y:S01]  /*0210*/  USHF.L.U32 UR4, UR4, 0x1, URZ ;  /* 0x0000000104047899 */ /* 0x000fe2000800063f */
[----:B------:R-:W0:Y:S11]  /*0220*/  FENCE.VIEW.ASYNC.S ;  /* 0x00000000000073c6 */ /* 0x000e360000000000 */
[----:B0-----:R0:W1:Y:S01]  /*0230*/  SYNCS.EXCH.64 URZ, [UR8], UR4 ;  /* 0x00000004083f75b2 */ /* 0x0010620008000100 */
[----:B------:R0:W2:Y:S01]  /*0240*/  SYNCS.EXCH.64 URZ, [UR8+0x28], UR6 ;  /* 0x00002806083f75b2 */ /* 0x0000a20008000100 */
[----:B------:R0:W3:Y:S01]  /*0250*/  SYNCS.EXCH.64 URZ, [UR8+0x8], UR4 ;  /* 0x00000804083f75b2 */ /* 0x0000e20008000100 */
[----:B------:R0:W4:Y:S01]  /*0260*/  SYNCS.EXCH.64 URZ, [UR8+0x30], UR6 ;  /* 0x00003006083f75b2 */ /* 0x0001220008000100 */
[----:B------:R0:W0:Y:S01]  /*0270*/  SYNCS.EXCH.64 URZ, [UR8+0x10], UR4 ;  /* 0x00001004083f75b2 */ /* 0x0000220008000100 */
[----:B------:R0:W0:Y:S01]  /*0280*/  SYNCS.EXCH.64 URZ, [UR8+0x38], UR6 ;  /* 0x00003806083f75b2 */ /* 0x0000220008000100 */
[----:B------:R0:W0:Y:S01]  /*0290*/  SYNCS.EXCH.64 URZ, [UR8+0x18], UR4 ;  /* 0x00001804083f75b2 */ /* 0x0000220008000100 */
[----:B------:R0:W0:Y:S01]  /*02a0*/  SYNCS.EXCH.64 URZ, [UR8+0x40], UR6 ;  /* 0x00004006083f75b2 */ /* 0x0000220008000100 */
[----:B------:R0:W0:Y:S01]  /*02b0*/  SYNCS.EXCH.64 URZ, [UR8+0x20], UR4 ;  /* 0x00002004083f75b2 */ /* 0x0000220008000100 */
[----:B------:R0:W0:Y:S01]  /*02c0*/  SYNCS.EXCH.64 URZ, [UR8+0x48], UR6 ;  /* 0x00004806083f75b2 */ /* 0x0000220008000100 */
[----:B------:R-:W-:Y:S01]  /*02d0*/  NOP ;  /* 0x0000000000007918 */ /* 0x000fe20000000000 */
.L_x_2:
[----:B------:R-:W5:Y:S01]  /*02e0*/  SHFL.IDX PT, R0, R0, RZ, 0x1f ;  /* 0x00001fff00007589 */ /* 0x000f6200000e0000 */
[----:B------:R-:W-:Y:S01]  /*02f0*/  ELECT P0, URZ, PT ;  /* 0x00000000003f782f */ /* 0x000fe20003800000 */
[----:B------:R-:W1:Y:S01]  /*0300*/  LDC R2, c[0x0][0x65c] ;  /* 0x00019700ff027b82 */ /* 0x000e620000000800 */
[----:B------:R-:W-:Y:S01]  /*0310*/  SHF.R.S32.HI R6, RZ, 0x1f, R5 ;  /* 0x0000001fff067819 */ /* 0x000fe20000011405 */
[----:B------:R-:W2:Y:S01]  /*0320*/  S2R R3, SR_CTAID.Y ;  /* 0x0000000000037919 */ /* 0x000ea20000002600 */
[----:B0-----:R-:W-:Y:S01]  /*0330*/  UMOV UR4, 0x20 ;  /* 0x0000002000047882 */ /* 0x001fe20000000000 */
[----:B------:R-:W-:Y:S01]  /*0340*/  ISETP.NE.AND P2, PT, R8, RZ, PT ;  /* 0x000000ff0800720c */ /* 0x000fe20003f45270 */
[----:B------:R-:W-:Y:S01]  /*0350*/  NOP ;  /* 0x0000000000007918 */ /* 0x000fe20000000000 */
[----:B------:R-:W0:Y:S01]  /*0360*/  S2R R4, SR_CTAID.X ;  /* 0x0000000000047919 */ /* 0x000e220000002500 */
[----:B------:R-:W-:Y:S01]  /*0370*/  LEA.HI R6, R6, R5, RZ, 0x2 ;  /* 0x0000000506067211 */ /* 0x000fe200078f10ff */
[----:B------:R-:W-:Y:S01]  /*0380*/  NOP ;  /* 0x0000000000007918 */ /* 0x000fe20000000000 */
[----:B-----5:R-:W-:-:S02]  /*0390*/  ISETP.NE.OR P0, PT, R0, RZ, !P0 ;  /* 0x000000ff0000720c */ /* 0x020fc40004705670 */
[----:B-1----:R-:W-:-:S04]  /*03a0*/  ISETP.NE.AND P3, PT, R2, 0x1, PT ;  /* 0x000000010200780c */ /* 0x002fc80003f65270 */
[----:B------:R-:W-:Y:S02]  /*03b0*/  P2R R0, PR, RZ, 0x8 ;  /* 0x00000008ff007803 */ /* 0x000fe40000000000 */
[----:B------:R-:W-:-:S05]  /*03c0*/  LOP3.LUT R0, R6, 0xfffffffc, RZ, 0xc0, !PT ;  /* 0xfffffffc06007812 */ /* 0x000fca00078ec0ff */
[----:B------:R-:W-:Y:S01]  /*03d0*/  VOTEU.ALL UP0, P0 ;  /* 0x00000000003f7886 */ /* 0x000fe20000000000 */
[----:B------:R-:W-:Y:S01]  /*03e0*/  IMAD.IADD R0, R5, 0x1, -R0 ;  /* 0x0000000105007824 */ /* 0x000fe200078e0a00 */
[----:B------:R-:W0:Y:S01]  /*03f0*/  @P3 LDC R17, c[0x0][0x10] ;  /* 0x00000400ff113b82 */ /* 0x000e220000000800 */
[----:B------:R-:W-:Y:S01]  /*0400*/  VOTEU.ALL UP1, P0 ;  /* 0x00000000003f7886 */ /* 0x000fe20000020000 */
[----:B--2---:R-:W-:Y:S01]  /*0410*/  @P3 IMAD.MOV.U32 R6, RZ, RZ, R3 ;  /* 0x000000ffff063224 */ /* 0x004fe200078e0003 */
[----:B------:R-:W-:Y:S01]  /*0420*/  @!UP0 UMOV UR6, 0x400 ;  /* 0x0000040000068882 */ /* 0x000fe20000000000 */
[----:B------:R-:W-:-:S04]  /*0430*/  @!UP0 UIADD3 UR4, -UR4, 0x100000, URZ ;  /* 0x0010000004048890 */ /* 0x000fc8000fffe13f */
[----:B------:R-:W-:Y:S02]  /*0440*/  @!UP0 USHF.L.U32 UR5, UR4, 0xb, URZ ;  /* 0x0000000b04058899 */ /* 0x000fe4000800063f */
[----:B------:R-:W-:Y:S01]  /*0450*/  @!UP0 USHF.L.U32 UR4, UR4, 0x1, URZ ;  /* 0x0000000104048899 */ /* 0x000fe2000800063f */
[----:B------:R-:W-:Y:S02]  /*0460*/  @P3 IMAD.MOV.U32 R7, RZ, RZ, RZ ;  /* 0x000000ffff073224 */ /* 0x000fe400078e00ff */
[----:B------:R-:W-:Y:S01]  /*0470*/  IMAD.MOV.U32 R5, RZ, RZ, RZ ;  /* 0x000000ffff057224 */ /* 0x000fe200078e00ff */
[----:B------:R-:W1:Y:S01]  /*0480*/  @!UP0 S2UR UR7, SR_CgaCtaId ;  /* 0x00000000000789c3 */ /* 0x000e620000008800 */
[----:B------:R-:W-:-:S07]  /*0490*/  @P3 IMAD.MOV.U32 R11, RZ, RZ, RZ ;  /* 0x000000ffff0b3224 */ /* 0x000fce00078e00ff */
[----:B------:R-:W2:Y:S01]  /*04a0*/  @!P3 LDC R9, c[0x0][0xc] ;  /* 0x00000300ff09bb82 */ /* 0x000ea20000000800 */
[----:B0-----:R-:W-:-:S04]  /*04b0*/  @P3 IMAD.WIDE.U32 R16, R4, R17, R6 ;  /* 0x0000001104103225 */ /* 0x001fc800078e0006 */
[----:B------:R-:W-:Y:S01]  /*04c0*/  @P3 IMAD.IADD R17, R17, 0x1, R11 ;  /* 0x0000000111113824 */ /* 0x000fe200078e020b */
[----:B-1----:R-:W-:Y:S01]  /*04d0*/  @!UP0 ULEA UR6, UR7, UR6, 0x18 ;  /* 0x0000000607068291 */ /* 0x002fe2000f8ec03f */
[----:B------:R-:W-:Y:S01]  /*04e0*/  VOTEU.ALL UP0, P0 ;  /* 0x00000000003f7886 */ /* 0x000fe20000000000 */
[----:B------:R-:W-:-:S04]  /*04f0*/  ISETP.NE.AND P0, PT, R0, 0x3, PT ;  /* 0x000000030000780c */ /* 0x000fc80003f05270 */
[----:B------:R-:W-:Y:S01]  /*0500*/  ISETP.EQ.OR P0, PT, R0, RZ, !P0 ;  /* 0x000000ff0000720c */ /* 0x000fe20004702670 */
[----:B--2---:R-:W-:-:S03]  /*0510*/  @!P3 IMAD.WIDE.U32 R6, R9, R3, R4 ;  /* 0x000000030906b225 */ /* 0x004fc600078e0004 */
[C---:B------:R-:W-:Y:S01]  /*0520*/  ISETP.EQ.AND P0, PT, R8.reuse, RZ, P0 ;  /* 0x000000ff0800720c */ /* 0x040fe20000702270 */
[----:B------:R-:W-:Y:S01]  /*0530*/  VIADD R8, R8, 0xffffffff ;  /* 0xffffffff08087836 */ /* 0x000fe20000000000 */
[----:B------:R-:W0:Y:S02]  /*0540*/  FENCE.VIEW.ASYNC.S ;  /* 0x00000000000073c6 */ /* 0x000e240000000000 */
[----:B0-----:R0:W3:Y:S01]  /*0550*/  @!UP0 SYNCS.EXCH.64 URZ, [UR6+0x60], UR4 ;  /* 0x00006004063f85b2 */ /* 0x0010e20008000100 */
[----:B------:R-:W-:Y:S01]  /*0560*/  @!P3 IMAD.MOV.U32 R16, RZ, RZ, R6 ;  /* 0x000000ffff10b224 */ /* 0x000fe200078e0006 */
[----:B------:R-:W-:Y:S01]  /*0570*/  SEL R19, RZ, 0x1, !P0 ;  /* 0x00000001ff137807 */ /* 0x000fe20004000000 */
[----:B------:R-:W-:Y:S01]  /*0580*/  @!P3 IMAD.MOV.U32 R17, RZ, RZ, R7 ;  /* 0x000000ffff11b224 */ /* 0x000fe200078e0007 */
[----:B------:R-:W-:-:S04]  /*0590*/  ISETP.GE.U32.AND P1, PT, R8, 0x2, PT ;  /* 0x000000020800780c */ /* 0x000fc80003f26070 */
[----:B------:R-:W-:Y:S01]  /*05a0*/  SEL R19, R19, 0x2, P1 ;  /* 0x0000000213137807 */ /* 0x000fe20000800000 */
[----:B------:R0:W3:Y:S01]  /*05b0*/  @!UP1 SYNCS.EXCH.64 URZ, [UR6+0x68], UR4 ;  /* 0x00006804063f95b2 */ /* 0x0000e20008000100 */
[----:B------:R-:W-:Y:S01]  /*05c0*/  NOP ;  /* 0x0000000000007918 */ /* 0x000fe20000000000 */
[----:B---34-:R-:W-:Y:S06]  /*05d0*/  BAR.SYNC.DEFER_BLOCKING 0x0 ;  /* 0x0000000000007b1d */ /* 0x018fec0000010000 */
[----:B------:R-:W-:Y:S05]  /*05e0*/  @!P2 BRA `(.L_x_3) ;  /* 0x000000a000c4a947 */ /* 0x000fea0003800000 */
[----:B------:R-:W-:-:S13]  /*05f0*/  ISETP.GT.U32.AND P0, PT, R8, 0x1, PT ;  /* 0x000000010800780c */ /* 0x000fda0003f04070 */
[----:B0-----:R-:W-:Y:S05]  /*0600*/  @P0 EXIT ;  /* 0x000000000000094d */ /* 0x001fea0003800000 */
[----:B------:R-:W-:Y:S01]  /*0610*/  ULDC.64 UR4, c[0x0][0x650] ;  /* 0x0001940000047ab9 */ /* 0x000fe20000000a00 */
[----:B------:R-:W-:Y:S01]  /*0620*/  PRMT R0, RZ, 0x7610, R0 ;  /* 0x00007610ff007816 */ /* 0x000fe20000000000 */
[----:B------:R-:W-:Y:S01]  /*0630*/  IMAD.MOV.U32 R153, RZ, RZ, -0x1 ;  /* 0xffffffffff997424 */ /* 0x000fe200078e00ff */
[----:B------:R-:W-:Y:S01]  /*0640*/  ISETP.GE.U32.AND P0, PT, R16, UR4, PT ;  /* 0x0000000410007c0c */ /* 0x000fe2000bf06070 */
[----:B------:R-:W-:Y:S01]  /*0650*/  IMAD.MOV.U32 R23, RZ, RZ, -0x1 ;  /* 0xffffffffff177424 */ /* 0x000fe200078e00ff */
[----:B------:R-:W-:Y:S02]  /*0660*/  MOV R152, 0xffffffff ;  /* 0xffffffff00987802 */ /* 0x000fe40000000f00 */
[----:B------:R-:W-:-:S13]  /*0670*/  ISETP.GE.U32.AND.EX P0, PT, R17, UR5, PT, P0 ;  /* 0x0000000511007c0c */ /* 0x000fda000bf06100 */
[----:B------:R-:W-:Y:S05]  /*0680*/  @P0 BRA `(.L_x_4) ;  /* 0x0000000400540947 */ /* 0x000fea0003800000 */
[----:B------:R-:W0:Y:S01]  /*0690*/  LDC.64 R14, c[0x0][0x628] ;  /* 0x00018a00ff0e7b82 */ /* 0x000e220000000a00 */
[----:B------:R-:W-:Y:S02]  /*06a0*/  IMAD.MOV.U32 R6, RZ, RZ, R16 ;  /* 0x000000ffff067224 */ /* 0x000fe400078e0010 */
[----:B------:R-:W-:-:S05]  /*06b0*/  IMAD.MOV.U32 R7, RZ, RZ, R17 ;  /* 0x000000ffff077224 */ /* 0x000fca00078e0011 */
[----:B------:R-:W1:Y:S08]  /*06c0*/  LDC R0, c[0x0][0x630] ;  /* 0x00018c00ff007b82 */ /* 0x000e700000000800 */
[----:B------:R-:W2:Y:S01]  /*06d0*/  LDC.64 R20, c[0x0][0x620] ;  /* 0x00018800ff147b82 */ /* 0x000ea20000000a00 */
[----:B0-----:R-:W-:-:S04]  /*06e0*/  ISETP.NE.U32.AND P0, PT, R14, RZ, PT ;  /* 0x000000ff0e00720c */ /* 0x001fc80003f05070 */
[----:B------:R-:W-:-:S13]  /*06f0*/  ISETP.NE.AND.EX P0, PT, R15, RZ, PT, P0 ;  /* 0x000000ff0f00720c */ /* 0x000fda0003f05300 */
[----:B-12---:R-:W-:Y:S05]  /*0700*/  @!P0 BRA `(.L_x_5) ;  /* 0x0000000000288947 */ /* 0x006fea0003800000 */
[----:B------:R-:W0:Y:S02]  /*0710*/  LDC R11, c[0x0][0x634] ;  /* 0x00018d00ff0b7b82 */ /* 0x000e240000000800 */
[----:B0-----:R-:W-:-:S05]  /*0720*/  IADD3 R11, P0, R16, R11, RZ ;  /* 0x0000000b100b7210 */ /* 0x001fca0007f1e0ff */
[----:B------:R-:W-:-:S04]  /*0730*/  IMAD.X R13, RZ, RZ, R17, P0 ;  /* 0x000000ffff0d7224 */ /* 0x000fc800000e0611 */
[----:B------:R-:W-:-:S04]  /*0740*/  IMAD.WIDE.U32 R6, R13, R14, RZ ;  /* 0x0000000e0d067225 */ /* 0x000fc800078e00ff */
[----:B------:R-:W-:-:S04]  /*0750*/  IMAD.WIDE.U32 R8, P0, R11, R15, R6 ;  /* 0x0000000f0b087225 */ /* 0x000fc80007800006 */
[----:B------:R-:W-:-:S04]  /*0760*/  IMAD.WIDE.U32 R6, R11, R14, RZ ;  /* 0x0000000e0b067225 */ /* 0x000fc800078e00ff */
[----:B------:R-:W-:Y:S01]  /*0770*/  IMAD.X R11, RZ, RZ, RZ, P0 ;  /* 0x000000ffff0b7224 */ /* 0x000fe200000e06ff */
[----:B------:R-:W-:Y:S01]  /*0780*/  IADD3 RZ, P0, R7, R8, RZ ;  /* 0x0000000807ff7210 */ /* 0x000fe20007f1e0ff */
[----:B------:R-:W-:-:S04]  /*0790*/  IMAD.MOV.U32 R10, RZ, RZ, R9 ;  /* 0x000000ffff0a7224 */ /* 0x000fc800078e0009 */
[----:B------:R-:W-:-:S08]  /*07a0*/  IMAD.WIDE.U32.X R6, R13, R15, R10, P0 ;  /* 0x0000000f0d067225 */ /* 0x000fd000000e040a */
.L_x_5:
[-CC-:B------:R-:W-:Y:S01]  /*07b0*/  SHF.R.U64 R23, R6, R0.reuse, R7.reuse ;  /* 0x0000000006177219 */ /* 0x180fe20000001207 */
[----:B------:R-:W0:Y:S01]  /*07c0*/  LDC R10, c[0x0][0x618] ;  /* 0x00018600ff0a7b82 */ /* 0x000e220000000800 */
[----:B------:R-:W-:Y:S01]  /*07d0*/  SHF.R.U32.HI R5, RZ, R0, R7 ;  /* 0x00000000ff057219 */ /* 0x000fe20000011607 */
[----:B------:R-:W-:Y:S01]  /*07e0*/  ULDC UR4, c[0x0][0x150] ;  /* 0x0000540000047ab9 */ /* 0x000fe20000000800 */
[----:B------:R-:W-:Y:S02]  /*07f0*/  I2FP.F32.U32 R0, R4 ;  /* 0x0000000400007245 */ /* 0x000fe40000201000 */
[----:B------:R-:W-:-:S03]  /*0800*/  IADD3 R9, P0, RZ, -R23, RZ ;  /* 0x80000017ff097210 */ /* 0x000fc60007f1e0ff */
[----:B------:R-:W1:Y:S01]  /*0810*/  LDC.64 R28, c[0x0][0x640] ;  /* 0x00019000ff1c7b82 */ /* 0x000e620000000a00 */
[----:B------:R-:W-:Y:S01]  /*0820*/  FMUL R0, R0, UR4 ;  /* 0x0000000400007c20 */ /* 0x000fe20008400000 */
[----:B------:R-:W-:Y:S01]  /*0830*/  IMAD.X R11, RZ, RZ, ~R5, P0 ;  /* 0x000000ffff0b7224 */ /* 0x000fe200000e0e05 */
[----:B------:R-:W-:Y:S01]  /*0840*/  ULDC UR4, c[0x0][0x154] ;  /* 0x0000550000047ab9 */ /* 0x000fe20000000800 */
[----:B------:R-:W-:-:S03]  /*0850*/  IMAD.WIDE.U32 R6, R9, R20, R16 ;  /* 0x0000001409067225 */ /* 0x000fc600078e0010 */
[----:B------:R-:W2:Y:S01]  /*0860*/  F2I.U32.TRUNC.NTZ R0, R0 ;  /* 0x0000000000007305 */ /* 0x000ea2000020f000 */
[----:B------:R-:W3:Y:S01]  /*0870*/  LDC R5, c[0x0][0x144] ;  /* 0x00005100ff057b82 */ /* 0x000ee20000000800 */
[----:B------:R-:W-:-:S04]  /*0880*/  IMAD R8, R11, R20, RZ ;  /* 0x000000140b087224 */ /* 0x000fc800078e02ff */
[----:B------:R-:W-:-:S03]  /*0890*/  IMAD R9, R9, R21, R8 ;  /* 0x0000001509097224 */ /* 0x000fc600078e0208 */
[----:B------:R-:W4:Y:S01]  /*08a0*/  LDC R12, c[0x0][0x608] ;  /* 0x00018200ff0c7b82 */ /* 0x000f220000000800 */
[----:B------:R-:W-:Y:S02]  /*08b0*/  IMAD.IADD R7, R7, 0x1, R9 ;  /* 0x0000000107077824 */ /* 0x000fe400078e0209 */
[----:B------:R-:W-:-:S03]  /*08c0*/  IMAD.MOV.U32 R9, RZ, RZ, -0x1 ;  /* 0xffffffffff097424 */ /* 0x000fc600078e00ff */
[-CC-:B0-----:R-:W-:Y:S02]  /*08d0*/  SHF.R.U64 R20, R6, R10.reuse, R7.reuse ;  /* 0x0000000a06147219 */ /* 0x181fe40000001207 */
[----:B------:R-:W0:Y:S01]  /*08e0*/  LDC R26, c[0x0][0x658] ;  /* 0x00019600ff1a7b82 */ /* 0x000e220000000800 */
[----:B------:R-:W-:Y:S02]  /*08f0*/  I2FP.F32.U32 R6, R3 ;  /* 0x0000000300067245 */ /* 0x000fe40000201000 */
[----:B--2---:R-:W-:Y:S02]  /*0900*/  IADD3 R8, -R0, RZ, RZ ;  /* 0x000000ff00087210 */ /* 0x004fe40007ffe1ff */
[----:B-1----:R-:W-:Y:S01]  /*0910*/  ISETP.NE.U32.AND P0, PT, R28, RZ, PT ;  /* 0x000000ff1c00720c */ /* 0x002fe20003f05070 */
[----:B------:R-:W-:Y:S01]  /*0920*/  FMUL R6, R6, UR4 ;  /* 0x0000000406067c20 */ /* 0x000fe20008400000 */
[----:B------:R-:W-:Y:S01]  /*0930*/  SHF.R.U32.HI R7, RZ, R10, R7 ;  /* 0x0000000aff077219 */ /* 0x000fe20000011607 */
[----:B------:R-:W1:Y:S01]  /*0940*/  LDC R14, c[0x0][0x148] ;  /* 0x00005200ff0e7b82 */ /* 0x000e620000000800 */
[----:B------:R-:W-:Y:S01]  /*0950*/  ISETP.NE.AND.EX P0, PT, R29, RZ, PT, P0 ;  /* 0x000000ff1d00720c */ /* 0x000fe20003f05300 */
[----:B---3--:R-:W-:-:S06]  /*0960*/  IMAD R0, R5, R8, R4 ;  /* 0x0000000805007224 */ /* 0x008fcc00078e0204 */
[----:B------:R-:W2:Y:S01]  /*0970*/  LDC R24, c[0x0][0x600] ;  /* 0x00018000ff187b82 */ /* 0x000ea20000000800 */
[-CC-:B----4-:R-:W-:Y:S02]  /*0980*/  SHF.R.U64 R30, R20, R12.reuse, R7.reuse ;  /* 0x0000000c141e7219 */ /* 0x190fe40000001207 */
[----:B------:R-:W-:Y:S01]  /*0990*/  SHF.R.U32.HI R5, RZ, R12, R7 ;  /* 0x0000000cff057219 */ /* 0x000fe20000011607 */
[----:B------:R-:W-:Y:S01]  /*09a0*/  IMAD.MOV.U32 R7, RZ, RZ, 0x1 ;  /* 0x00000001ff077424 */ /* 0x000fe200078e00ff */
[----:B------:R3:W4:Y:S03]  /*09b0*/  F2I.U32.TRUNC.NTZ R12, R6 ;  /* 0x00000006000c7305 */ /* 0x000726000020f000 */
[----:B------:R-:W1:Y:S01]  /*09c0*/  LDC R15, c[0x0][0x648] ;  /* 0x00019200ff0f7b82 */ /* 0x000e620000000800 */
[-C--:B0-----:R-:W-:Y:S02]  /*09d0*/  SHF.L.U32 R4, R9, R26.reuse, RZ ;  /* 0x0000001a09047219 */ /* 0x081fe400000006ff */
[----:B------:R-:W-:-:S02]  /*09e0*/  SHF.R.U64 R32, R30, R26, R5 ;  /* 0x0000001a1e207219 */ /* 0x000fc40000001205 */
[----:B------:R-:W-:Y:S02]  /*09f0*/  LOP3.LUT R11, RZ, R4, RZ, 0x33, !PT ;  /* 0x00000004ff0b7212 */ /* 0x000fe400078e33ff */
[-C--:B------:R-:W-:Y:S01]  /*0a00*/  SHF.R.U32.HI R5, RZ, R26.reuse, R5 ;  /* 0x0000001aff057219 */ /* 0x080fe20000011605 */
[----:B------:R-:W0:Y:S01]  /*0a10*/  LDC R21, c[0x0][0x638] ;  /* 0x00018e00ff157b82 */ /* 0x000e220000000800 */
[----:B------:R-:W-:Y:S01]  /*0a20*/  SHF.L.U32 R10, R7, R26, RZ ;  /* 0x0000001a070a7219 */ /* 0x000fe200000006ff */
[----:B------:R-:W-:-:S06]  /*0a30*/  IMAD.MOV.U32 R4, RZ, RZ, R32 ;  /* 0x000000ffff047224 */ /* 0x000fcc00078e0020 */
[----:B------:R-:W0:Y:S01]  /*0a40*/  LDC R152, c[0x0][0x610] ;  /* 0x00018400ff987b82 */ /* 0x000e220000000800 */
[----:B---34-:R-:W-:Y:S05]  /*0a50*/  @!P0 BRA `(.L_x_6) ;  /* 0x0000000000288947 */ /* 0x018fea0003800000 */
[----:B------:R-:W3:Y:S02]  /*0a60*/  LDC R9, c[0x0][0x64c] ;  /* 0x00019300ff097b82 */ /* 0x000ee40000000800 */
[----:B---3--:R-:W-:-:S05]  /*0a70*/  IADD3 R9, P0, R32, R9, RZ ;  /* 0x0000000920097210 */ /* 0x008fca0007f1e0ff */
        /* <DEDUP_REMOVED lines=8> */
.L_x_6:
[----:B-1----:R-:W-:Y:S01]  /*0b00*/  SHF.R.U64 R4, R4, R15, R5 ;  /* 0x0000000f04047219 */ /* 0x002fe20000001205 */
[----:B--2---:R-:W-:Y:S01]  /*0b10*/  VIADD R5, R24, 0xffffffff ;  /* 0xffffffff18057836 */ /* 0x004fe20000000000 */
[----:B------:R-:W-:Y:S01]  /*0b20*/  LOP3.LUT R11, R30, R11, RZ, 0xc0, !PT ;  /* 0x0000000b1e0b7212 */ /* 0x000fe200078ec0ff */
[----:B------:R-:W-:Y:S02]  /*0b30*/  IMAD.MOV R12, RZ, RZ, -R12 ;  /* 0x000000ffff0c7224 */ /* 0x000fe400078e0a0c */
[----:B------:R-:W-:Y:S01]  /*0b40*/  IMAD.MOV R6, RZ, RZ, -R4 ;  /* 0x000000ffff067224 */ /* 0x000fe200078e0a04 */
[----:B------:R-:W-:Y:S01]  /*0b50*/  LOP3.LUT R5, R20, R5, RZ, 0xc0, !PT ;  /* 0x0000000514057212 */ /* 0x000fe200078ec0ff */
[----:B------:R-:W-:Y:S02]  /*0b60*/  @P3 IMAD R0, R14, R12, R3 ;  /* 0x0000000c0e003224 */ /* 0x000fe400078e0203 */
[----:B------:R-:W-:Y:S02]  /*0b70*/  IMAD R11, R10, R4, R11 ;  /* 0x000000040a0b7224 */ /* 0x000fe400078e020b */
[----:B0-----:R-:W-:-:S02]  /*0b80*/  IMAD R3, R6, R21, R32 ;  /* 0x0000001506037224 */ /* 0x001fc400078e0220 */
[----:B------:R-:W-:Y:S01]  /*0b90*/  IMAD R152, R11, R152, R0 ;  /* 0x000000980b987224 */ /* 0x000fe200078e0200 */
[----:B------:R-:W-:Y:S01]  /*0ba0*/  MOV R0, 0x1 ;  /* 0x0000000100007802 */ /* 0x000fe20000000f00 */
[----:B------:R-:W-:-:S05]  /*0bb0*/  IMAD R3, R3, R24, R5 ;  /* 0x0000001803037224 */ /* 0x000fca00078e0205 */
[----:B------:R-:W-:Y:S02]  /*0bc0*/  SEL R153, R3, R152, !P3 ;  /* 0x0000009803997207 */ /* 0x000fe40005800000 */
[----:B------:R-:W-:-:S07]  /*0bd0*/  SEL R152, R152, R3, !P3 ;  /* 0x0000000398987207 */ /* 0x000fce0005800000 */
.L_x_4:
[----:B------:R-:W-:-:S08]  /*0be0*/  NOP ;  /* 0x0000000000007918 */ /* 0x000fd00000000000 */
[----:B------:R-:W0:Y:S02]  /*0bf0*/  USETMAXREG.TRY_ALLOC.CTAPOOL UP0, 0xe8 ;  /* 0x000000e8000079c8 */ /* 0x000e240008000600 */
[----:B0-----:R-:W-:-:S13]  /*0c00*/  PLOP3.LUT P0, PT, PT, PT, UP0, 0x80, 0x0 ;  /* 0x000000000000781c */ /* 0x001fda0003f0f008 */
[----:B------:R-:W-:Y:S05]  /*0c10*/  @!P0 BRA `(.L_x_4) ;  /* 0xfffffffc00f08947 */ /* 0x000fea000383ffff */
[----:B------:R-:W-:Y:S01]  /*0c20*/  ULDC.64 UR4, c[0x0][0x598] ;  /* 0x0001660000047ab9 */ /* 0x000fe20000000a00 */
[----:B------:R-:W-:Y:S01]  /*0c30*/  ULDC.64 UR36, c[0x0][0x208] ;  /* 0x0000820000247ab9 */ /* 0x000fe20000000a00 */
[----:B------:R-:W-:-:S04]  /*0c40*/  ISETP.NE.U32.AND P0, PT, RZ, UR4, PT ;  /* 0x00000004ff007c0c */ /* 0x000fc8000bf05070 */
[----:B------:R-:W-:-:S13]  /*0c50*/  ISETP.NE.AND.EX P0, PT, RZ, UR5, PT, P0 ;  /* 0x00000005ff007c0c */ /* 0x000fda000bf05300 */
[----:B------:R-:W-:Y:S05]  /*0c60*/  @!P0 BRA `(.L_x_7) ;  /* 0x00000000001c8947 */ /* 0x000fea0003800000 */
[----:B------:R-:W0:Y:S02]  /*0c70*/  LDC.64 R4, c[0x0][0x598] ;  /* 0x00016600ff047b82 */ /* 0x000e240000000a00 */
[----:B0-----:R-:W2:Y:S02]  /*0c80*/  LDG.E.64 R4, desc[UR36][R4.64] ;  /* 0x0000002404047981 */ /* 0x001ea4000c1e1b00 */
[----:B--2---:R-:W-:-:S04]  /*0c90*/  ISETP.NE.U32.AND P0, PT, R4, RZ, PT ;  /* 0x000000ff0400720c */ /* 0x004fc80003f05070 */
[----:B------:R-:W-:-:S13]  /*0ca0*/  ISETP.NE.AND.EX P0, PT, R5, RZ, PT, P0 ;  /* 0x000000ff0500720c */ /* 0x000fda0003f05300 */
[----:B------:R-:W-:Y:S05]  /*0cb0*/  @!P0 BRA `(.L_x_7) ;  /* 0x0000000000088947 */ /* 0x000fea0003800000 */
[----:B------:R0:W5:Y:S01]  /*0cc0*/  LD.E R154, desc[UR36][R4.64] ;  /* 0x00000024049a7980 */ /* 0x000162000c101900 */
[----:B------:R-:W-:Y:S05]  /*0cd0*/  BRA `(.L_x_8) ;  /* 0x0000000000247947 */ /* 0x000fea0003800000 */
.L_x_7:
[----:B------:R-:W-:Y:S02]  /*0ce0*/  ULDC.64 UR4, c[0x0][0x588] ;  /* 0x0001620000047ab9 */ /* 0x000fe40000000a00 */
[----:B------:R-:W-:-:S04]  /*0cf0*/  ISETP.NE.U32.AND P0, PT, RZ, UR4, PT ;  /* 0x00000004ff007c0c */ /* 0x000fc8000bf05070 */
[----:B------:R-:W-:-:S13]  /*0d00*/  ISETP.NE.AND.EX P0, PT, RZ, UR5, PT, P0 ;  /* 0x00000005ff007c0c */ /* 0x000fda000bf05300 */
[----:B------:R-:W-:Y:S05]  /*0d10*/  @!P0 BRA `(.L_x_9) ;  /* 0x00000000000c8947 */ /* 0x000fea0003800000 */
[----:B------:R-:W0:Y:S02]  /*0d20*/  LDC.64 R154, c[0x0][0x588] ;  /* 0x00016200ff9a7b82 */ /* 0x000e240000000a00 */
[----:B0-----:R1:W5:Y:S01]  /*0d30*/  LDG.E R154, desc[UR36][R154.64] ;  /* 0x000000249a9a7981 */ /* 0x001362000c1e1900 */
[----:B------:R-:W-:Y:S05]  /*0d40*/  BRA `(.L_x_8) ;  /* 0x0000000000087947 */ /* 0x000fea0003800000 */
.L_x_9:
[----:B------:R-:W-:Y:S02]  /*0d50*/  ULDC UR4, c[0x0][0x580] ;  /* 0x0001600000047ab9 */ /* 0x000fe40000000800 */
[----:B------:R-:W-:-:S07]  /*0d60*/  IMAD.U32 R154, RZ, RZ, UR4 ;  /* 0x00000004ff9a7e24 */ /* 0x000fce000f8e00ff */
.L_x_8:
[----:B------:R-:W-:Y:S02]  /*0d70*/  ULDC.64 UR4, c[0x0][0x5a0] ;  /* 0x0001680000047ab9 */ /* 0x000fe40000000a00 */
[----:B------:R-:W-:-:S04]  /*0d80*/  ISETP.NE.U32.AND P0, PT, RZ, UR4, PT ;  /* 0x00000004ff007c0c */ /* 0x000fc8000bf05070 */
[----:B------:R-:W-:-:S13]  /*0d90*/  ISETP.NE.AND.EX P0, PT, RZ, UR5, PT, P0 ;  /* 0x00000005ff007c0c */ /* 0x000fda000bf05300 */
[----:B------:R-:W-:Y:S05]  /*0da0*/  @!P0 BRA `(.L_x_10) ;  /* 0x00000000001c8947 */ /* 0x000fea0003800000 */
[----:B0-----:R-:W0:Y:S02]  /*0db0*/  LDC.64 R4, c[0x0][0x5a0] ;  /* 0x00016800ff047b82 */ /* 0x001e240000000a00 */
[----:B0-----:R-:W2:Y:S02]  /*0dc0*/  LDG.E.64 R4, desc[UR36][R4.64] ;  /* 0x0000002404047981 */ /* 0x001ea4000c1e1b00 */
[----:B--2---:R-:W-:-:S04]  /*0dd0*/  ISETP.NE.U32.AND P0, PT, R4, RZ, PT ;  /* 0x000000ff0400720c */ /* 0x004fc80003f05070 */
[----:B------:R-:W-:-:S13]  /*0de0*/  ISETP.NE.AND.EX P0, PT, R5, RZ, PT, P0 ;  /* 0x000000ff0500720c */ /* 0x000fda0003f05300 */
[----:B------:R-:W-:Y:S05]  /*0df0*/  @!P0 BRA `(.L_x_10) ;  /* 0x0000000000088947 */ /* 0x000fea0003800000 */
[----:B-1----:R0:W5:Y:S01]  /*0e00*/  LD.E R155, desc[UR36][R4.64] ;  /* 0x00000024049b7980 */ /* 0x002162000c101900 */
[----:B------:R-:W-:Y:S05]  /*0e10*/  BRA `(.L_x_11) ;  /* 0x0000000000247947 */ /* 0x000fea0003800000 */
.L_x_10:
[----:B------:R-:W-:Y:S02]  /*0e20*/  ULDC.64 UR4, c[0x0][0x590] ;  /* 0x0001640000047ab9 */ /* 0x000fe40000000a00 */
[----:B------:R-:W-:-:S04]  /*0e30*/  ISETP.NE.U32.AND P0, PT, RZ, UR4, PT ;  /* 0x00000004ff007c0c */ /* 0x000fc8000bf05070 */
[----:B------:R-:W-:-:S13]  /*0e40*/  ISETP.NE.AND.EX P0, PT, RZ, UR5, PT, P0 ;  /* 0x00000005ff007c0c */ /* 0x000fda000bf05300 */
[----:B------:R-:W-:Y:S05]  /*0e50*/  @!P0 BRA `(.L_x_12) ;  /* 0x00000000000c8947 */ /* 0x000fea0003800000 */
[----:B0-----:R-:W1:Y:S02]  /*0e60*/  LDC.64 R4, c[0x0][0x590] ;  /* 0x00016400ff047b82 */ /* 0x001e640000000a00 */
[----:B-1----:R1:W5:Y:S01]  /*0e70*/  LDG.E R155, desc[UR36][R4.64] ;  /* 0x00000024049b7981 */ /* 0x002362000c1e1900 */
[----:B------:R-:W-:Y:S05]  /*0e80*/  BRA `(.L_x_11) ;  /* 0x0000000000087947 */ /* 0x000fea0003800000 */
.L_x_12:
[----:B------:R-:W-:Y:S02]  /*0e90*/  ULDC UR4, c[0x0][0x584] ;  /* 0x0001610000047ab9 */ /* 0x000fe40000000800 */
[----:B-1----:R-:W-:-:S07]  /*0ea0*/  IMAD.U32 R155, RZ, RZ, UR4 ;  /* 0x00000004ff9b7e24 */ /* 0x002fce000f8e00ff */
.L_x_11:
[----:B------:R-:W-:-:S13]  /*0eb0*/  LOP3.LUT P0, RZ, R0, 0xff, RZ, 0xc0, !PT ;  /* 0x000000ff00ff7812 */ /* 0x000fda000780c0ff */
[----:B------:R-:W-:Y:S05]  /*0ec0*/  @!P0 EXIT ;  /* 0x000000000000894d */ /* 0x000fea0003800000 */
[----:B------:R-:W-:Y:S01]  /*0ed0*/  ULDC UR4, c[0x0][0x28c] ;  /* 0x0000a30000047ab9 */ /* 0x000fe20000000800 */
[----:B------:R-:W-:Y:S01]  /*0ee0*/  LOP3.LUT R164, R19, 0x1, RZ, 0xfc, !PT ;  /* 0x0000000113a47812 */ /* 0x000fe200078efcff */
[----:B------:R-:W-:Y:S01]  /*0ef0*/  UIADD3 UR4, UR4, 0x1f, URZ ;  /* 0x0000001f04047890 */ /* 0x000fe2000fffe03f */
[----:B------:R-:W-:Y:S01]  /*0f00*/  UMOV UR38, URZ ;  /* 0x0000003f00267c82 */ /* 0x000fe20008000000 */
[----:B------:R-:W-:Y:S02]  /*0f10*/  UMOV UR39, URZ ;  /* 0x0000003f00277c82 */ /* 0x000fe40008000000 */
[----:B------:R-:W-:-:S04]  /*0f20*/  USHF.R.S32.HI UR5, URZ, 0x1f, UR4 ;  /* 0x0000001f3f057899 */ /* 0x000fc80008011404 */
[----:B------:R-:W-:-:S04]  /*0f30*/  ULEA.HI UR5, UR5, UR4, URZ, 0x5 ;  /* 0x0000000405057291 */ /* 0x000fc8000f8f283f */
[----:B------:R-:W-:-:S12]  /*0f40*/  USHF.R.S32.HI UR40, URZ, 0x5, UR5 ;  /* 0x000000053f287899 */ /* 0x000fd80008011405 */
.L_x_284:
[----:B------:R-:W-:Y:S01]  /*0f50*/  LOP3.LUT R0, R18, 0x80, RZ, 0xc0, !PT ;  /* 0x0000008012007812 */ /* 0x000fe200078ec0ff */
[----:B--2---:R-:W2:Y:S01]  /*0f60*/  S2UR UR7, SR_CgaCtaId ;  /* 0x00000000000779c3 */ /* 0x004ea20000008800 */
[----:B------:R-:W-:Y:S02]  /*0f70*/  UMOV UR6, 0x400 ;  /* 0x0000040000067882 */ /* 0x000fe40000000000 */
[----:B------:R-:W-:-:S06]  /*0f80*/  SHF.R.U32.HI R0, RZ, 0x7, R0 ;  /* 0x00000007ff007819 */ /* 0x000fcc0000011600 */
[----:B---3--:R-:W3:Y:S01]  /*0f90*/  SHFL.IDX PT, R0, R0, RZ, 0x1f ;  /* 0x00001fff00007589 */ /* 0x008ee200000e0000 */
[----:B--2---:R-:W-:Y:S01]  /*0fa0*/  ULEA UR42, UR7, UR6, 0x18 ;  /* 0x00000006072a7291 */ /* 0x004fe2000f8ec03f */
[----:B---3--:R-:W-:-:S13]  /*0fb0*/  R2UR UR4, R0 ;  /* 0x00000000000472ca */ /* 0x008fda00000e0000 */
[----:B------:R-:W-:-:S04]  /*0fc0*/  ULEA.HI UR5, UR4, UR4, URZ, 0x1 ;  /* 0x0000000404057291 */ /* 0x000fc8000f8f083f */
[----:B------:R-:W-:-:S04]  /*0fd0*/  ULOP3.LUT UR5, UR5, 0xffffe, URZ, 0xc0, !UPT ;  /* 0x000ffffe05057892 */ /* 0x000fc8000f8ec03f */
[----:B------:R-:W-:-:S03]  /*0fe0*/  UIADD3 UR5, UR4, -UR5, URZ ;  /* 0x8000000504057290 */ /* 0x000fc6000fffe03f */
[----:B------:R-:W-:Y:S01]  /*0ff0*/  ULDC UR4, c[0x0][0x28c] ;  /* 0x0000a30000047ab9 */ /* 0x000fe20000000800 */
[----:B------:R-:W-:Y:S01]  /*1000*/  ULEA UR5, UR5, UR42, 0xc ;  /* 0x0000002a05057291 */ /* 0x000fe2000f8e603f */
[----:B------:R-:W-:-:S03]  /*1010*/  ISETP.LT.AND P0, PT, RZ, UR4, PT ;  /* 0x00000004ff007c0c */ /* 0x000fc6000bf01270 */
[----:B------:R-:W-:-:S04]  /*1020*/  UIADD3 UR5, UR5, 0x100, URZ ;  /* 0x0000010005057890 */ /* 0x000fc8000fffe03f */
[----:B------:R-:W-:-:S04]  /*1030*/  USHF.R.U32.HI UR5, URZ, 0x4, UR5 ;  /* 0x000000043f057899 */ /* 0x000fc80008011605 */
[----:B------:R-:W-:Y:S02]  /*1040*/  ULOP3.LUT UR41, UR5, 0x3fff, URZ, 0xc0, !UPT ;  /* 0x00003fff05297892 */ /* 0x000fe4000f8ec03f */
[----:B-1--45:R-:W-:Y:S10]  /*1050*/  @P0 BRA `(.L_x_13) ;  /* 0x0000000000400947 */ /* 0x032ff40003800000 */
[----:B------:R-:W-:Y:S01]  /*1060*/  MOV R0, 0x0 ;  /* 0x0000000000007802 */ /* 0x000fe20000000f00 */
[----:B------:R-:W-:Y:S01]  /*1070*/  ULDC.64 UR4, c[0x4][0x68] ;  /* 0x01001a0000047ab9 */ /* 0x000fe20000000a00 */
[----:B------:R-:W-:Y:S01]  /*1080*/  ULDC.64 UR6, c[0x4][0x8] ;  /* 0x0100020000067ab9 */ /* 0x000fe20000000a00 */
[----:B01----:R-:W-:Y:S01]  /*1090*/  IMAD.U32 R4, RZ, RZ, UR4 ;  /* 0x00000004ff047e24 */ /* 0x003fe2000f8e00ff */
[----:B------:R0:W1:Y:S01]  /*10a0*/  LDC.64 R14, c[0x4][R0] ;  /* 0x01000000000e7b82 */ /* 0x0000620000000a00 */
[----:B------:R-:W-:Y:S01]  /*10b0*/  IMAD.U32 R5, RZ, RZ, UR5 ;  /* 0x00000005ff057e24 */ /* 0x000fe2000f8e00ff */
[----:B------:R-:W-:Y:S01]  /*10c0*/  ULDC.64 UR4, c[0x4][0x70] ;  /* 0x01001c0000047ab9 */ /* 0x000fe20000000a00 */
[----:B------:R-:W-:Y:S01]  /*10d0*/  IMAD.U32 R10, RZ, RZ, UR6 ;  /* 0x00000006ff0a7e24 */ /* 0x000fe2000f8e00ff */
[----:B------:R-:W-:Y:S01]  /*10e0*/  MOV R12, 0x1 ;  /* 0x00000001000c7802 */ /* 0x000fe20000000f00 */
[----:B------:R-:W-:Y:S02]  /*10f0*/  IMAD.U32 R6, RZ, RZ, UR4 ;  /* 0x00000004ff067e24 */ /* 0x000fe4000f8e00ff */
[----:B------:R-:W-:-:S02]  /*1100*/  IMAD.U32 R7, RZ, RZ, UR5 ;  /* 0x00000005ff077e24 */ /* 0x000fc4000f8e00ff */
[----:B------:R-:W-:Y:S02]  /*1110*/  IMAD.U32 R11, RZ, RZ, UR7 ;  /* 0x00000007ff0b7e24 */ /* 0x000fe4000f8e00ff */
[----:B------:R-:W-:Y:S02]  /*1120*/  IMAD.MOV.U32 R8, RZ, RZ, 0x1e1 ;  /* 0x000001e1ff087424 */ /* 0x000fe400078e00ff */
[----:B0-----:R-:W-:-:S07]  /*1130*/  IMAD.MOV.U32 R13, RZ, RZ, RZ ;  /* 0x000000ffff0d7224 */ /* 0x001fce00078e00ff */
[----:B------:R-:W-:-:S07]  /*1140*/  LEPC R20, `(.L_x_13) ;  /* 0x000000001014794e */ /* 0x000fce0000000000 */
[----:B-1---5:R-:W-:Y:S05]  /*1150*/  CALL.ABS.NOINC R14 ;  /* 0x000000000e007343 */ /* 0x022fea0003c00000 */
.L_x_13:
[----:B------:R-:W-:-:S13]  /*1160*/  ISETP.NE.AND P0, PT, R164, 0x3, PT ;  /* 0x00000003a400780c */ /* 0x000fda0003f05270 */
[----:B------:R-:W-:Y:S05]  /*1170*/  @!P0 BRA `(.L_x_14) ;  /* 0x0000000000048947 */ /* 0x000fea0003800000 */
[----:B------:R-:W-:Y:S01]  /*1180*/  BPT.TRAP 0x1 ;  /* 0x000000040000795c */ /* 0x000fe20000300000 */
.L_x_14:
[----:B------:R-:W-:Y:S02]  /*1190*/  IMAD.U32 R3, RZ, RZ, UR39 ;  /* 0x00000027ff037e24 */ /* 0x000fe4000f8e00ff */
[----:B------:R-:W-:-:S03]  /*11a0*/  IMAD.U32 R0, RZ, RZ, UR38 ;  /* 0x00000026ff007e24 */ /* 0x000fc6000f8e00ff */
[----:B------:R-:W-:Y:S02]  /*11b0*/  LEA R3, R3, UR42, 0x3 ;  /* 0x0000002a03037c11 */ /* 0x000fe4000f8e18ff */
[----:B------:R-:W-:-:S04]  /*11c0*/  SHF.L.U32 R0, R0, 0x1f, RZ ;  /* 0x0000001f00007819 */ /* 0x000fc800000006ff */
[----:B------:R2:W3:Y:S01]  /*11d0*/  SYNCS.PHASECHK.TRANS64.TRYWAIT P1, [R3+URZ], R0 ;  /* 0x00000000030075a7 */ /* 0x0004e2000802017f */
[----:B------:R-:W-:Y:S05]  /*11e0*/  @!P0 BRA `(.L_x_15) ;  /* 0x0000000000048947 */ /* 0x000fea0003800000 */
[----:B------:R-:W-:Y:S01]  /*11f0*/  BPT.TRAP 0x1 ;  /* 0x000000040000795c */ /* 0x000fe20000300000 */
.L_x_15:
[----:B---3--:R-:W-:Y:S05]  /*1200*/  @P1 BRA `(.L_x_16) ;  /* 0x0000000000081947 */ /* 0x008fea0003800000 */
[----:B------:R-:W3:Y:S02]  /*1210*/  SYNCS.PHASECHK.TRANS64.TRYWAIT P1, [R3+URZ], R0 ;  /* 0x00000000030075a7 */ /* 0x000ee4000802017f */
[----:B---3--:R-:W-:Y:S05]  /*1220*/  @!P1 BRA `(.L_x_17) ;  /* 0x000000ac00649947 */ /* 0x008fea0003800000 */
.L_x_16:
[----:B------:R-:W-:-:S04]  /*1230*/  UISETP.LT.AND UP0, UPT, UR40, 0x1, UPT ;  /* 0x000000012800788c */ /* 0x000fc8000bf01270 */
[----:B------:R-:W-:-:S04]  /*1240*/  USEL UR4, UR40, 0x1, UP0 ;  /* 0x0000000128047887 */ /* 0x000fc80008000000 */
[----:B------:R-:W-:-:S06]  /*1250*/  UIADD3 UR4, UR40, -UR4, URZ ;  /* 0x8000000428047290 */ /* 0x000fcc000fffe03f */
[----:B--23--:R-:W-:Y:S01]  /*1260*/  IMAD.U32 R0, RZ, RZ, UR4 ;  /* 0x00000004ff007e24 */ /* 0x00cfe2000f8e00ff */
[----:B------:R-:W-:Y:S05]  /*1270*/  WARPSYNC.ALL ;  /* 0x0000000000007948 */ /* 0x000fea0003800000 */
[----:B------:R-:W-:Y:S01]  /*1280*/  ISETP.GE.AND P1, PT, R0, 0x1, PT ;  /* 0x000000010000780c */ /* 0x000fe20003f26270 */
[----:B------:R-:W-:Y:S01]  /*1290*/  UIADD3 UR4, UR42, 0x14100, URZ ;  /* 0x000141002a047890 */ /* 0x000fe2000fffe03f */
[----:B------:R-:W-:Y:S01]  /*12a0*/  WARPGROUP.ARRIVE ;  /* 0x00000000000079c5 */ /* 0x000fe20000000000 */
[----:B------:R-:W-:Y:S01]  /*12b0*/  UMOV UR9, 0x80000020 ;  /* 0x8000002000097882 */ /* 0x000fe20000000000 */
[----:B------:R-:W-:Y:S01]  /*12c0*/  UMOV UR11, 0x80000020 ;  /* 0x80000020000b7882 */ /* 0x000fe20000000000 */
[----:B------:R-:W-:-:S04]  /*12d0*/  USHF.R.U32.HI UR4, URZ, 0x4, UR4 ;  /* 0x000000043f047899 */ /* 0x000fc80008011604 */
[----:B------:R-:W-:Y:S02]  /*12e0*/  ULOP3.LUT UR5, UR4, 0x3fff, URZ, 0xc0, !UPT ;  /* 0x00003fff04057892 */ /* 0x000fe4000f8ec03f */
[----:B------:R-:W-:Y:S02]  /*12f0*/  ULOP3.LUT UR4, UR41, 0x10000, URZ, 0xfc, !UPT ;  /* 0x0001000029047892 */ /* 0x000fe4000f8efc3f */
[----:B------:R-:W-:Y:S02]  /*1300*/  ULOP3.LUT UR5, UR5, 0x10000, URZ, 0xfc, !UPT ;  /* 0x0001000005057892 */ /* 0x000fe4000f8efc3f */
[----:B------:R-:W-:Y:S02]  /*1310*/  ULEA UR6, UR39, UR4, 0xa ;  /* 0x0000000427067291 */ /* 0x000fe4000f8e503f */
[----:B------:R-:W-:-:S05]  /*1320*/  ULEA UR7, UR39, UR5, 0x9 ;  /* 0x0000000527077291 */ /* 0x000fca000f8e483f */
[----:B------:R-:W-:Y:S02]  /*1330*/  UMOV UR8, UR6 ;  /* 0x0000000600087c82 */ /* 0x000fe40008000000 */
[----:B------:R-:W-:Y:S02]  /*1340*/  UMOV UR10, UR7 ;  /* 0x00000007000a7c82 */ /* 0x000fe40008000000 */
[----:B------:R-:W-:Y:S01]  /*1350*/  HGMMA.64x128x16.F32.BF16 R88, gdesc[UR8], RZ, !UPT, gsb0 ;  /* 0x01e00000085879f0 */ /* 0x000fe2000c0018ff */
[----:B------:R-:W-:Y:S01]  /*1360*/  UIADD3 UR8, UR6, 0x200, URZ ;  /* 0x0000020006087890 */ /* 0x000fe2000fffe03f */
[----:B------:R-:W-:Y:S01]  /*1370*/  UMOV UR9, 0x80000020 ;  /* 0x8000002000097882 */ /* 0x000fe20000000000 */
[----:B------:R-:W-:Y:S02]  /*1380*/  WARPGROUP.DEPBAR.LE gsb0, 0x0 ;  /* 0x00008000000079c5 */ /* 0x000fe40000010000 */
[----:B------:R-:W-:-:S07]  /*1390*/  WARPGROUP.ARRIVE ;  /* 0x00000000000079c5 */ /* 0x000fce0000000000 */
[----:B------:R-:W-:Y:S01]  /*13a0*/  HGMMA.64x128x16.F32.BF16 R24, gdesc[UR8], RZ, !UPT, gsb0 ;  /* 0x01e00000081879f0 */ /* 0x000fe2000c0018ff */
[----:B------:R-:W-:Y:S02]  /*13b0*/  UIADD3 UR8, UR6, 0x2, URZ ;  /* 0x0000000206087890 */ /* 0x000fe4000fffe03f */
[----:B------:R-:W-:Y:S01]  /*13c0*/  UIADD3 UR10, UR7, 0x2, URZ ;  /* 0x00000002070a7890 */ /* 0x000fe2000fffe03f */
[----:B------:R-:W-:Y:S01]  /*13d0*/  UMOV UR9, 0x80000020 ;  /* 0x8000002000097882 */ /* 0x000fe20000000000 */
[----:B------:R-:W-:Y:S01]  /*13e0*/  UMOV UR11, 0x80000020 ;  /* 0x80000020000b7882 */ /* 0x000fe20000000000 */
[----:B------:R-:W-:Y:S02]  /*13f0*/  WARPGROUP.DEPBAR.LE gsb0, 0x0 ;  /* 0x00008000000079c5 */ /* 0x000fe40000010000 */
[----:B------:R-:W-:-:S06]  /*1400*/  WARPGROUP.ARRIVE ;  /* 0x00000000000079c5 */ /* 0x000fcc0000000000 */
[----:B------:R-:W-:Y:S01]  /*1410*/  HGMMA.64x128x16.F32.BF16 R88, gdesc[UR8], R88, gsb0 ;  /* 0x01e00000085879f0 */ /* 0x000fe20008001858 */
[----:B------:R-:W-:Y:S01]  /*1420*/  UIADD3 UR8, UR6, 0x202, URZ ;  /* 0x0000020206087890 */ /* 0x000fe2000fffe03f */
[----:B------:R-:W-:Y:S01]  /*1430*/  UMOV UR9, 0x80000020 ;  /* 0x8000002000097882 */ /* 0x000fe20000000000 */
[----:B------:R-:W-:Y:S02]  /*1440*/  WARPGROUP.DEPBAR.LE gsb0, 0x0 ;  /* 0x00008000000079c5 */ /* 0x000fe40000010000 */
[----:B------:R-:W-:-:S07]  /*1450*/  WARPGROUP.ARRIVE ;  /* 0x00000000000079c5 */ /* 0x000fce0000000000 */
[----:B------:R-:W-:Y:S03]  /*1460*/  HGMMA.64x128x16.F32.BF16 R24, gdesc[UR8], R24, gsb0 ;  /* 0x01e00000081879f0 */ /* 0x000fe60008001818 */
[----:B------:R-:W-:Y:S02]  /*1470*/  WARPGROUP.DEPBAR.LE gsb0, 0x0 ;  /* 0x00008000000079c5 */ /* 0x000fe40000010000 */
[----:B------:R-:W-:Y:S05]  /*1480*/  @!P1 BRA `(.L_x_18) ;  /* 0x0000000400089947 */ /* 0x000fea0003800000 */
[----:B------:R-:W-:-:S04]  /*1490*/  UIADD3 UR6, UR39, 0x1, URZ ;  /* 0x0000000127067890 */ /* 0x000fc8000fffe03f */
[----:B------:R-:W-:-:S04]  /*14a0*/  UISETP.NE.AND UP0, UPT, UR6, 0x5, UPT ;  /* 0x000000050600788c */ /* 0x000fc8000bf05270 */
[----:B------:R-:W-:Y:S02]  /*14b0*/  USEL UR7, URZ, 0x1, UP0 ;  /* 0x000000013f077887 */ /* 0x000fe40008000000 */
[----:B------:R-:W-:Y:S02]  /*14c0*/  USEL UR6, UR6, URZ, UP0 ;  /* 0x0000003f06067287 */ /* 0x000fe40008000000 */
[----:B------:R-:W-:-:S06]  /*14d0*/  ULOP3.LUT UR7, UR38, UR7, URZ, 0x3c, !UPT ;  /* 0x0000000726077292 */ /* 0x000fcc000f8e3c3f */
[----:B01----:R-:W-:Y:S01]  /*14e0*/  IMAD.U32 R5, RZ, RZ, UR7 ;  /* 0x00000007ff057e24 */ /* 0x003fe2000f8e00ff */
[----:B------:R-:W-:-:S06]  /*14f0*/  UMOV UR7, UR39 ;  /* 0x0000002700077c82 */ /* 0x000fcc0008000000 */
.L_x_25:
[----:B01----:R-:W-:Y:S05]  /*1500*/  @!P0 BRA `(.L_x_19) ;  /* 0x0000000000048947 */ /* 0x003fea0003800000 */
[----:B------:R-:W-:Y:S01]  /*1510*/  BPT.TRAP 0x1 ;  /* 0x000000040000795c */ /* 0x000fe20000300000 */
.L_x_19:
[----:B------:R-:W0:Y:S01]  /*1520*/  S2UR UR9, SR_CgaCtaId ;  /* 0x00000000000979c3 */ /* 0x000e220000008800 */
[----:B------:R-:W-:Y:S01]  /*1530*/  UMOV UR8, 0x400 ;  /* 0x0000040000087882 */ /* 0x000fe20000000000 */
[----:B------:R-:W-:Y:S01]  /*1540*/  SHF.L.U32 R3, R5, 0x1f, RZ ;  /* 0x0000001f05037819 */ /* 0x000fe200000006ff */
[----:B0-----:R-:W-:-:S04]  /*1550*/  ULEA UR14, UR9, UR8, 0x18 ;  /* 0x00000008090e7291 */ /* 0x001fc8000f8ec03f */
[----:B------:R-:W-:-:S09]  /*1560*/  ULEA UR8, UR6, UR14, 0x3 ;  /* 0x0000000e06087291 */ /* 0x000fd2000f8e183f */
[----:B------:R0:W1:Y:S01]  /*1570*/  SYNCS.PHASECHK.TRANS64.TRYWAIT P1, [UR8], R3 ;  /* 0x00000003ff0075a7 */ /* 0x0000620008020148 */
[----:B------:R-:W-:Y:S05]  /*1580*/  @!P0 BRA `(.L_x_20) ;  /* 0x0000000000048947 */ /* 0x000fea0003800000 */
[----:B------:R-:W-:Y:S01]  /*1590*/  BPT.TRAP 0x1 ;  /* 0x000000040000795c */ /* 0x000fe20000300000 */
.L_x_20:
[----:B-1----:R-:W-:Y:S05]  /*15a0*/  @P1 BRA `(.L_x_21) ;  /* 0x0000000000081947 */ /* 0x002fea0003800000 */
[----:B------:R-:W1:Y:S02]  /*15b0*/  SYNCS.PHASECHK.TRANS64.TRYWAIT P1, [UR8], R3 ;  /* 0x00000003ff0075a7 */ /* 0x000e640008020148 */
[----:B-1----:R-:W-:Y:S05]  /*15c0*/  @!P1 BRA `(.L_x_22) ;  /* 0x000000a800909947 */ /* 0x002fea0003800000 */
.L_x_21:
[----:B------:R-:W-:Y:S01]  /*15d0*/  ULEA UR12, UR6, UR4, 0xa ;  /* 0x00000004060c7291 */ /* 0x000fe2000f8e503f */
[----:B------:R-:W-:Y:S01]  /*15e0*/  WARPGROUP.ARRIVE ;  /* 0x00000000000079c5 */ /* 0x000fe20000000000 */
[----:B------:R-:W-:Y:S01]  /*15f0*/  ULEA UR13, UR6, UR5, 0x9 ;  /* 0x00000005060d7291 */ /* 0x000fe2000f8e483f */
[----:B------:R-:W-:Y:S01]  /*1600*/  UMOV UR9, 0x80000020 ;  /* 0x8000002000097882 */ /* 0x000fe20000000000 */
[----:B------:R-:W-:-:S03]  /*1610*/  UMOV UR11, 0x80000020 ;  /* 0x80000020000b7882 */ /* 0x000fc60000000000 */
[----:B------:R-:W-:Y:S02]  /*1620*/  UMOV UR8, UR12 ;  /* 0x0000000c00087c82 */ /* 0x000fe40008000000 */
[----:B------:R-:W-:Y:S02]  /*1630*/  UMOV UR10, UR13 ;  /* 0x0000000d000a7c82 */ /* 0x000fe40008000000 */
[----:B------:R-:W-:Y:S01]  /*1640*/  HGMMA.64x128x16.F32.BF16 R88, gdesc[UR8], R88, gsb0 ;  /* 0x01e00000085879f0 */ /* 0x000fe20008001858 */
[----:B------:R-:W-:Y:S01]  /*1650*/  UIADD3 UR8, UR12, 0x200, URZ ;  /* 0x000002000c087890 */ /* 0x000fe2000fffe03f */
[----:B------:R-:W-:Y:S01]  /*1660*/  UMOV UR9, 0x80000020 ;  /* 0x8000002000097882 */ /* 0x000fe20000000000 */
[----:B------:R-:W-:Y:S02]  /*1670*/  WARPGROUP.DEPBAR.LE gsb0, 0x0 ;  /* 0x00008000000079c5 */ /* 0x000fe40000010000 */
[----:B------:R-:W-:-:S07]  /*1680*/  WARPGROUP.ARRIVE ;  /* 0x00000000000079c5 */ /* 0x000fce0000000000 */
[----:B------:R-:W-:Y:S01]  /*1690*/  HGMMA.64x128x16.F32.BF16 R24, gdesc[UR8], R24, gsb0 ;  /* 0x01e00000081879f0 */ /* 0x000fe20008001818 */
        /* <DEDUP_REMOVED lines=14> */
[----:B------:R-:W-:Y:S01]  /*1780*/  BPT.TRAP 0x1 ;  /* 0x000000040000795c */ /* 0x000fe20000300000 */
.L_x_23:
[----:B------:R-:W-:Y:S01]  /*1790*/  ULEA UR8, UR7, UR14, 0x3 ;  /* 0x0000000e07087291 */ /* 0x000fe2000f8e183f */
[----:B------:R-:W-:-:S03]  /*17a0*/  ISETP.GT.U32.AND P1, PT, R19, 0x1, PT ;  /* 0x000000011300780c */ /* 0x000fc60003f24070 */
[----:B------:R-:W-:-:S04]  /*17b0*/  UIADD3 UR8, UR8, 0x28, URZ ;  /* 0x0000002808087890 */ /* 0x000fc8000fffe03f */
[----:B------:R-:W-:-:S09]  /*17c0*/  UPRMT UR8, URZ, 0x654, UR8 ;  /* 0x000006543f087896 */ /* 0x000fd20008000008 */
[----:B------:R-:W-:Y:S01]  /*17d0*/  SYNCS.ARRIVE.TRANS64.RED.A1T0 RZ, [UR8], RZ ;  /* 0x000000ffffff79a7 */ /* 0x000fe20008100408 */
[----:B------:R-:W-:Y:S05]  /*17e0*/  @P1 BRA `(.L_x_24) ;  /* 0x0000000000041947 */ /* 0x000fea0003800000 */
[----:B------:R-:W-:Y:S01]  /*17f0*/  BPT.TRAP 0x1 ;  /* 0x000000040000795c */ /* 0x000fe20000300000 */
.L_x_24:
[----:B------:R-:W-:Y:S01]  /*1800*/  UIADD3 UR6, UR6, 0x1, URZ ;  /* 0x0000000106067890 */ /* 0x000fe2000fffe03f */
[C---:B------:R-:W-:Y:S01]  /*1810*/  ISETP.GT.AND P1, PT, R0.reuse, 0x1, PT ;  /* 0x000000010000780c */ /* 0x040fe20003f24270 */
[----:B------:R-:W-:Y:S01]  /*1820*/  UIADD3 UR7, UR7, 0x1, URZ ;  /* 0x0000000107077890 */ /* 0x000fe2000fffe03f */
[----:B------:R-:W-:Y:S01]  /*1830*/  VIADD R0, R0, 0xffffffff ;  /* 0xffffffff00007836 */ /* 0x000fe20000000000 */
[----:B------:R-:W-:Y:S02]  /*1840*/  UISETP.NE.AND UP0, UPT, UR6, 0x5, UPT ;  /* 0x000000050600788c */ /* 0x000fe4000bf05270 */
[----:B------:R-:W-:Y:S02]  /*1850*/  UISETP.NE.AND UP1, UPT, UR7, 0x5, UPT ;  /* 0x000000050700788c */ /* 0x000fe4000bf25270 */
[----:B------:R-:W-:Y:S02]  /*1860*/  USEL UR8, URZ, 0x1, UP0 ;  /* 0x000000013f087887 */ /* 0x000fe40008000000 */
[----:B------:R-:W-:-:S02]  /*1870*/  USEL UR6, UR6, URZ, UP0 ;  /* 0x0000003f06067287 */ /* 0x000fc40008000000 */
[----:B------:R-:W-:Y:S02]  /*1880*/  USEL UR7, UR7, URZ, UP1 ;  /* 0x0000003f07077287 */ /* 0x000fe40008800000 */
[----:B------:R-:W-:Y:S01]  /*1890*/  LOP3.LUT R5, R5, UR8, RZ, 0x3c, !PT ;  /* 0x0000000805057c12 */ /* 0x000fe2000f8e3cff */
[----:B------:R-:W-:Y:S09]  /*18a0*/  @P1 BRA `(.L_x_25) ;  /* 0xfffffffc00141947 */ /* 0x000ff2000383ffff */
.L_x_18:
[----:B------:R-:W2:Y:S02]  /*18b0*/  LDC R0, c[0x0][0x28c] ;  /* 0x0000a300ff007b82 */ /* 0x000ea40000000800 */
[----:B--2---:R-:W-:-:S13]  /*18c0*/  ISETP.GE.AND P1, PT, R0, 0x1, PT ;  /* 0x000000010000780c */ /* 0x004fda0003f26270 */
[----:B------:R-:W-:Y:S05]  /*18d0*/  @!P1 BRA `(.L_x_26) ;  /* 0x0000000000489947 */ /* 0x000fea0003800000 */
[----:B------:R-:W-:Y:S05]  /*18e0*/  @!P0 BRA `(.L_x_27) ;  /* 0x0000000000048947 */ /* 0x000fea0003800000 */
[----:B------:R-:W-:Y:S01]  /*18f0*/  BPT.TRAP 0x1 ;  /* 0x000000040000795c */ /* 0x000fe20000300000 */
.L_x_27:
[----:B------:R-:W2:Y:S01]  /*1900*/  S2UR UR7, SR_CgaCtaId ;  /* 0x00000000000779c3 */ /* 0x000ea20000008800 */
[----:B------:R-:W-:Y:S01]  /*1910*/  UISETP.LT.AND UP0, UPT, UR40, 0x1, UPT ;  /* 0x000000012800788c */ /* 0x000fe2000bf01270 */
[----:B------:R-:W-:-:S03]  /*1920*/  ISETP.GT.U32.AND P0, PT, R19, 0x1, PT ;  /* 0x000000011300780c */ /* 0x000fc60003f04070 */
[----:B------:R-:W-:-:S04]  /*1930*/  USEL UR6, UR40, 0x1, UP0 ;  /* 0x0000000128067887 */ /* 0x000fc80008000000 */
[----:B------:R-:W-:-:S04]  /*1940*/  UIADD3 UR6, UR39, UR40, -UR6 ;  /* 0x0000002827067290 */ /* 0x000fc8000fffe806 */
[----:B------:R-:W-:-:S04]  /*1950*/  UIMAD.WIDE.U32 UR4, UR6, -0x33333333, URZ ;  /* 0xcccccccd060478a5 */ /* 0x000fc8000f8e003f */
[----:B------:R-:W-:-:S03]  /*1960*/  USHF.R.U32.HI UR4, URZ, 0x2, UR5 ;  /* 0x000000023f047899 */ /* 0x000fc60008011605 */
[----:B------:R-:W-:Y:S01]  /*1970*/  UMOV UR5, 0x400 ;  /* 0x0000040000057882 */ /* 0x000fe20000000000 */
[----:B------:R-:W-:Y:S02]  /*1980*/  UIMAD UR6, UR4, -0x5, UR6 ;  /* 0xfffffffb040678a4 */ /* 0x000fe4000f8e0206 */
[----:B--2---:R-:W-:-:S04]  /*1990*/  ULEA UR5, UR7, UR5, 0x18 ;  /* 0x0000000507057291 */ /* 0x004fc8000f8ec03f */
[----:B------:R-:W-:-:S04]  /*19a0*/  ULEA UR6, UR6, UR5, 0x3 ;  /* 0x0000000506067291 */ /* 0x000fc8000f8e183f */
[----:B------:R-:W-:-:S04]  /*19b0*/  UIADD3 UR6, UR6, 0x28, URZ ;  /* 0x0000002806067890 */ /* 0x000fc8000fffe03f */
[----:B------:R-:W-:-:S09]  /*19c0*/  UPRMT UR6, URZ, 0x654, UR6 ;  /* 0x000006543f067896 */ /* 0x000fd20008000006 */
[----:B------:R-:W-:Y:S01]  /*19d0*/  SYNCS.ARRIVE.TRANS64.RED.A1T0 RZ, [UR6], RZ ;  /* 0x000000ffffff79a7 */ /* 0x000fe20008100406 */
[----:B------:R-:W-:Y:S05]  /*19e0*/  @P0 BRA `(.L_x_26) ;  /* 0x0000000000040947 */ /* 0x000fea0003800000 */
[----:B------:R-:W-:Y:S01]  /*19f0*/  BPT.TRAP 0x1 ;  /* 0x000000040000795c */ /* 0x000fe20000300000 */
.L_x_26:
[----:B------:R-:W2:Y:S01]  /*1a00*/  LDC R6, c[0x0][0x288] ;  /* 0x0000a200ff067b82 */ /* 0x000ea20000000800 */
[C---:B01----:R-:W-:Y:S01]  /*1a10*/  LOP3.LUT R4, R18.reuse, 0x60, RZ, 0xc0, !PT ;  /* 0x0000006012047812 */ /* 0x043fe200078ec0ff */
[----:B------:R-:W-:Y:S01]  /*1a20*/  IMAD.SHL.U32 R13, R153, 0x80, RZ ;  /* 0x00000080990d7824 */ /* 0x000fe200078e00ff */
[----:B------:R-:W-:Y:S01]  /*1a30*/  UIADD3 UR39, UR40, UR39, URZ ;  /* 0x0000002728277290 */ /* 0x000fe2000fffe03f */
[----:B------:R-:W-:Y:S01]  /*1a40*/  SHF.R.U32.HI R3, RZ, 0x2, R18 ;  /* 0x00000002ff037819 */ /* 0x000fe20000011612 */
[----:B------:R-:W-:Y:S01]  /*1a50*/  ULDC UR7, c[0x0][0x284] ;  /* 0x0000a10000077ab9 */ /* 0x000fe20000000800 */
[----:B------:R-:W-:Y:S01]  /*1a60*/  SHF.R.U32.HI R10, RZ, 0x1, R4 ;  /* 0x00000001ff0a7819 */ /* 0x000fe20000011604 */
[----:B------:R-:W-:Y:S01]  /*1a70*/  UISETP.GT.U32.AND UP0, UPT, UR39, 0x4, UPT ;  /* 0x000000042700788c */ /* 0x000fe2000bf04070 */
[----:B------:R-:W-:Y:S01]  /*1a80*/  LOP3.LUT R4, R18, 0x3, RZ, 0xc0, !PT ;  /* 0x0000000312047812 */ /* 0x000fe200078ec0ff */
[----:B------:R-:W-:Y:S01]  /*1a90*/  UISETP.GE.U32.AND UP1, UPT, UR40, 0x5, UPT ;  /* 0x000000052800788c */ /* 0x000fe2000bf26070 */
[----:B------:R-:W-:Y:S01]  /*1aa0*/  LOP3.LUT R0, R22, 0x1, RZ, 0xc0, !PT ;  /* 0x0000000116007812 */ /* 0x000fe200078ec0ff */
[----:B------:R-:W-:Y:S01]  /*1ab0*/  UISETP.LT.U32.AND UP0, UPT, UR40, 0x5, UP0 ;  /* 0x000000052800788c */ /* 0x000fe20008701070 */
[----:B------:R-:W-:Y:S01]  /*1ac0*/  SHF.L.U32 R15, R152, 0x8, RZ ;  /* 0x00000008980f7819 */ /* 0x000fe200000006ff */
[----:B------:R-:W-:Y:S01]  /*1ad0*/  ULDC.64 UR8, c[0x0][0x5d0] ;  /* 0x0001740000087ab9 */ /* 0x000fe20000000a00 */
[----:B------:R-:W-:Y:S01]  /*1ae0*/  LOP3.LUT R3, R3, 0x7, RZ, 0xc0, !PT ;  /* 0x0000000703037812 */ /* 0x000fe200078ec0ff */
[----:B------:R-:W-:Y:S01]  /*1af0*/  IMAD.SHL.U32 R8, R0, 0x40, RZ ;  /* 0x0000004000087824 */ /* 0x000fe200078e00ff */
[----:B------:R-:W-:Y:S01]  /*1b00*/  SHF.R.S32.HI R21, RZ, 0x1f, R23 ;  /* 0x0000001fff157819 */ /* 0x000fe20000011417 */
[----:B------:R-:W-:Y:S01]  /*1b10*/  UIMAD.WIDE.U32 UR4, UR39, -0x33333333, URZ ;  /* 0xcccccccd270478a5 */ /* 0x000fe2000f8e003f */
[--C-:B------:R-:W-:Y:S01]  /*1b20*/  IADD3 R5, RZ, -R10, -R3.reuse ;  /* 0x8000000aff057210 */ /* 0x100fe20007ffe803 */
[----:B------:R-:W-:Y:S01]  /*1b30*/  USEL UR6, URZ, 0x1, !UP0 ;  /* 0x000000013f067887 */ /* 0x000fe2000c000000 */
[----:B------:R-:W-:Y:S01]  /*1b40*/  LOP3.LUT R3, R8, 0x40, R3, 0xe2, !PT ;  /* 0x0000004008037812 */ /* 0x000fe200078ee203 */
[----:B------:R-:W-:Y:S01]  /*1b50*/  IMAD.WIDE R8, R152, 0x100, RZ ;  /* 0x0000010098087825 */ /* 0x000fe200078e02ff */
[----:B------:R-:W-:Y:S01]  /*1b60*/  USHF.R.U32.HI UR4, URZ, 0x2, UR5 ;  /* 0x000000023f047899 */ /* 0x000fe20008011605 */
[----:B--2---:R-:W-:-:S02]  /*1b70*/  ISETP.GE.AND P0, PT, R13, R6, PT ;  /* 0x000000060d00720c */ /* 0x004fc40003f06270 */
[----:B------:R-:W-:Y:S01]  /*1b80*/  IMAD R12, R4, -0x2, R6 ;  /* 0xfffffffe040c7824 */ /* 0x000fe200078e0206 */
[----:B------:R-:W-:Y:S01]  /*1b90*/  ULOP3.LUT UR38, UR38, UR6, URZ, 0x3c, !UPT ;  /* 0x0000000626267292 */ /* 0x000fe2000f8e3c3f */
[----:B------:R-:W-:Y:S01]  /*1ba0*/  IMAD.SHL.U32 R6, R18, 0x2, RZ ;  /* 0x0000000212067824 */ /* 0x000fe200078e00ff */
[----:B------:R-:W-:Y:S01]  /*1bb0*/  ISETP.GE.OR P0, PT, R15, UR7, P0 ;  /* 0x000000070f007c0c */ /* 0x000fe20008706670 */
[----:B------:R-:W-:Y:S01]  /*1bc0*/  IMAD R4, R21, UR8, RZ ;  /* 0x0000000815047c24 */ /* 0x000fe2000f8e02ff */
[----:B------:R-:W-:Y:S01]  /*1bd0*/  LOP3.LUT R153, R8, R3, R10, 0xfe, !PT ;  /* 0x0000000308997212 */ /* 0x000fe200078efe0a */
[----:B------:R-:W-:Y:S01]  /*1be0*/  IMAD R0, R0, -0x40, R5 ;  /* 0xffffffc000007824 */ /* 0x000fe200078e0205 */
[----:B------:R-:W-:Y:S01]  /*1bf0*/  LOP3.LUT R6, R13, 0x6, R6, 0xf8, !PT ;  /* 0x000000060d067812 */ /* 0x000fe200078ef806 */
[----:B------:R-:W-:Y:S01]  /*1c00*/  IMAD R11, R23, UR9, R4 ;  /* 0x00000009170b7c24 */ /* 0x000fe2000f8e0204 */
[----:B------:R-:W-:Y:S01]  /*1c10*/  UIMAD UR39, UR4, -0x5, UR39 ;  /* 0xfffffffb042778a4 */ /* 0x000fe2000f8e0227 */
[----:B------:R-:W-:Y:S01]  /*1c20*/  IMAD.MOV.U32 R152, RZ, RZ, -0x1 ;  /* 0xffffffffff987424 */ /* 0x000fe200078e00ff */
[----:B------:R-:W-:Y:S01]  /*1c30*/  SHF.R.S32.HI R7, RZ, 0x1f, R6 ;  /* 0x0000001fff077819 */ /* 0x000fe20000011406 */
[----:B------:R-:W-:Y:S01]  /*1c40*/  @UP1 ULOP3.LUT UR38, UR38, 0x1, UR4, 0x78, !UPT ;  /* 0x0000000126261892 */ /* 0x000fe2000f8e7804 */
[----:B------:R-:W-:Y:S01]  /*1c50*/  IADD3 R3, -R15, UR7, R0 ;  /* 0x000000070f037c10 */ /* 0x000fe2000fffe100 */
[----:B------:R-:W-:-:S02]  /*1c60*/  IMAD.IADD R0, R12, 0x1, -R13 ;  /* 0x000000010c007824 */ /* 0x000fc400078e0a0d */
[----:B------:R-:W-:-:S04]  /*1c70*/  IMAD.WIDE.U32 R4, R23, UR8, R6 ;  /* 0x0000000817047c25 */ /* 0x000fc8000f8e0006 */
[----:B------:R-:W-:Y:S02]  /*1c80*/  IMAD.IADD R11, R5, 0x1, R11 ;  /* 0x00000001050b7824 */ /* 0x000fe400078e020b */
[----:B------:R-:W-:Y:S01]  /*1c90*/  IMAD.MOV.U32 R10, RZ, RZ, R4 ;  /* 0x000000ffff0a7224 */ /* 0x000fe200078e0004 */
[----:B------:R-:W-:Y:S06]  /*1ca0*/  @P0 BRA `(.L_x_28) ;  /* 0x00000084006c0947 */ /* 0x000fec0003800000 */
[----:B------:R-:W0:Y:S01]  /*1cb0*/  LDC.64 R4, c[0x0][0x5c8] ;  /* 0x00017200ff047b82 */ /* 0x000e220000000a00 */
[----:B-----5:R-:W-:Y:S01]  /*1cc0*/  FSETP.NEU.AND P0, PT, R155, RZ, PT ;  /* 0x000000ff9b00720b */ /* 0x020fe20003f0d000 */
[----:B------:R-:W-:Y:S01]  /*1cd0*/  BSSY B0, `(.L_x_28) ;  /* 0x0000858000007945 */ /* 0x000fe20003800000 */
[----:B------:R-:W-:-:S04]  /*1ce0*/  ISETP.GT.AND P3, PT, R3, RZ, PT ;  /* 0x000000ff0300720c */ /* 0x000fc80003f64270 */
[----:B------:R-:W-:Y:S01]  /*1cf0*/  ISETP.GT.AND P1, PT, R0, RZ, P3 ;  /* 0x000000ff0000720c */ /* 0x000fe20001f24270 */
[-C--:B0-----:R-:W-:Y:S02]  /*1d00*/  IMAD R12, R9, R4.reuse, RZ ;  /* 0x00000004090c7224 */ /* 0x081fe400078e02ff */
[----:B------:R-:W-:-:S04]  /*1d10*/  IMAD.WIDE.U32 R166, R153, R4, R10 ;  /* 0x0000000499a67225 */ /* 0x000fc800078e000a */
[----:B------:R-:W-:-:S04]  /*1d20*/  IMAD R11, R153, R5, R12 ;  /* 0x00000005990b7224 */ /* 0x000fc800078e020c */
[----:B------:R-:W-:Y:S01]  /*1d30*/  IMAD.IADD R169, R167, 0x1, R11 ;  /* 0x00000001a7a97824 */ /* 0x000fe200078e020b */
[----:B------:R-:W-:Y:S06]  /*1d40*/  @!P0 BRA `(.L_x_29) ;  /* 0x00000060000c8947 */ /* 0x000fec0003800000 */
[----:B------:R-:W0:Y:S01]  /*1d50*/  LDC.64 R12, c[0x0][0x5b8] ;  /* 0x00016e00ff0c7b82 */ /* 0x000e220000000a00 */
[----:B------:R-:W-:-:S07]  /*1d60*/  ULDC.64 UR4, c[0x0][0x5c0] ;  /* 0x0001700000047ab9 */ /* 0x000fce0000000a00 */
[----:B------:R-:W1:Y:S08]  /*1d70*/  LDC.64 R14, c[0x0][0x5b0] ;  /* 0x00016c00ff0e7b82 */ /* 0x000e700000000a00 */
[----:B------:R-:W2:Y:S01]  /*1d80*/  LDC.64 R10, c[0x0][0x5a8] ;  /* 0x00016a00ff0a7b82 */ /* 0x000ea20000000a00 */
[----:B0-----:R-:W-:-:S04]  /*1d90*/  IMAD R20, R21, R12, RZ ;  /* 0x0000000c15147224 */ /* 0x001fc800078e02ff */
[C---:B------:R-:W-:Y:S02]  /*1da0*/  IMAD R13, R23.reuse, R13, R20 ;  /* 0x0000000d170d7224 */ /* 0x040fe400078e0214 */
[----:B------:R-:W-:-:S04]  /*1db0*/  IMAD.WIDE.U32 R20, R23, R12, R6 ;  /* 0x0000000c17147225 */ /* 0x000fc800078e0006 */
[----:B-1----:R-:W-:Y:S02]  /*1dc0*/  IMAD R156, R9, R14, RZ ;  /* 0x0000000e099c7224 */ /* 0x002fe400078e02ff */
[----:B------:R-:W-:Y:S02]  /*1dd0*/  IMAD.IADD R157, R21, 0x1, R13 ;  /* 0x00000001159d7824 */ /* 0x000fe400078e020d */
[----:B------:R-:W-:Y:S02]  /*1de0*/  IMAD R167, R153, R15, R156 ;  /* 0x0000000f99a77224 */ /* 0x000fe400078e029c */
[----:B------:R-:W-:-:S04]  /*1df0*/  IMAD.MOV.U32 R156, RZ, RZ, R20 ;  /* 0x000000ffff9c7224 */ /* 0x000fc800078e0014 */
[----:B------:R-:W-:-:S04]  /*1e00*/  IMAD.WIDE.U32 R158, R153, R14, R156 ;  /* 0x0000000e999e7225 */ /* 0x000fc800078e009c */
[----:B------:R-:W-:Y:S01]  /*1e10*/  IMAD.IADD R159, R159, 0x1, R167 ;  /* 0x000000019f9f7824 */ /* 0x000fe200078e02a7 */
[----:B--2---:R-:W-:-:S04]  /*1e20*/  LEA R160, P0, R158, R10, 0x1 ;  /* 0x0000000a9ea07211 */ /* 0x004fc800078008ff */
[----:B------:R-:W-:-:S05]  /*1e30*/  LEA.HI.X R161, R158, R11, R159, 0x1, P0 ;  /* 0x0000000b9ea17211 */ /* 0x000fca00000f0c9f */
[----:B------:R-:W2:Y:S01]  /*1e40*/  @P1 LDG.E.LTC128B.U16 R165, desc[UR36][R160.64] ;  /* 0x00000024a0a51981 */ /* 0x000ea2000c1e1520 */
[----:B------:R-:W-:Y:S01]  /*1e50*/  IMAD.WIDE.U32 R162, R153, R14, R6 ;  /* 0x0000000e99a27225 */ /* 0x000fe200078e0006 */
[----:B------:R-:W-:Y:S01]  /*1e60*/  ISETP.GT.AND P2, PT, R0, 0x1, P3 ;  /* 0x000000010000780c */ /* 0x000fe20001f44270 */
[----:B------:R-:W-:Y:S03]  /*1e70*/  BSSY B1, `(.L_x_30) ;  /* 0x0000012000017945 */ /* 0x000fe60003800000 */
[----:B------:R-:W-:-:S03]  /*1e80*/  IADD3 R163, R167, R163, RZ ;  /* 0x000000a3a7a37210 */ /* 0x000fc60007ffe0ff */
[----:B------:R-:W-:-:S04]  /*1e90*/  IMAD.WIDE.U32 R162, R23, R12, R162 ;  /* 0x0000000c17a27225 */ /* 0x000fc800078e00a2 */
[----:B--2---:R-:W-:-:S04]  /*1ea0*/  IMAD.U32 R158, R165, 0x10000, RZ ;  /* 0x00010000a59e7824 */ /* 0x004fc800078e00ff */
[----:B------:R-:W-:Y:S01]  /*1eb0*/  FMUL R159, R158, R155 ;  /* 0x0000009b9e9f7220 */ /* 0x000fe20000400000 */
[----:B------:R-:W-:-:S03]  /*1ec0*/  LEA R158, P0, R166, UR4, 0x1 ;  /* 0x00000004a69e7c11 */ /* 0x000fc6000f8008ff */
[----:B------:R-:W-:Y:S01]  /*1ed0*/  FFMA R159, R88, R154, R159 ;  /* 0x0000009a589f7223 */ /* 0x000fe2000000009f */
[----:B------:R-:W-:-:S04]  /*1ee0*/  IMAD.IADD R88, R13, 0x1, R163 ;  /* 0x000000010d587824 */ /* 0x000fc800078e02a3 */
[----:B------:R-:W-:Y:S02]  /*1ef0*/  F2FP.BF16.F32.PACK_AB R161, RZ, R159 ;  /* 0x0000009fffa1723e */ /* 0x000fe400000010ff */
[----:B------:R-:W-:Y:S02]  /*1f00*/  LEA.HI.X R159, R166, UR5, R169, 0x1, P0 ;  /* 0x00000005a69f7c11 */ /* 0x000fe400080f0ca9 */
[----:B------:R-:W-:Y:S02]  /*1f10*/  PRMT R163, R161, 0x7610, R163 ;  /* 0x00007610a1a37816 */ /* 0x000fe400000000a3 */
[----:B------:R-:W-:-:S03]  /*1f20*/  LEA R160, P0, R162, R10, 0x1 ;  /* 0x0000000aa2a07211 */ /* 0x000fc600078008ff */
[----:B------:R0:W-:Y:S01]  /*1f30*/  @P1 STG.E.U16 desc[UR36][R158.64], R163 ;  /* 0x000000a39e001986 */ /* 0x0001e2000c101524 */
[----:B------:R-:W-:Y:S01]  /*1f40*/  LEA.HI.X R161, R162, R11, R88, 0x1, P0 ;  /* 0x0000000ba2a17211 */ /* 0x000fe200000f0c58 */
[C---:B------:R-:W-:Y:S01]  /*1f50*/  IMAD.SHL.U32 R162, R14.reuse, 0x8, RZ ;  /* 0x000000080ea27824 */ /* 0x040fe200078e00ff */
[----:B0-----:R-:W-:Y:S01]  /*1f60*/  SHF.L.U64.HI R163, R14, 0x3, R15 ;  /* 0x000000030ea37819 */ /* 0x001fe2000001020f */
[----:B------:R-:W-:Y:S06]  /*1f70*/  @!P2 BRA `(.L_x_31) ;  /* 0x000000000004a947 */ /* 0x000fec0003800000 */
[----:B------:R0:W5:Y:S02]  /*1f80*/  LDG.E.LTC128B.U16 R165, desc[UR36][R160.64+0x2] ;  /* 0x00000224a0a57981 */ /* 0x000164000c1e1520 */
.L_x_31:
[----:B------:R-:W-:Y:S05]  /*1f90*/  BSYNC B1 ;  /* 0x0000000000017941 */ /* 0x000fea0003800000 */
.L_x_30:
[----:B-----5:R-:W-:Y:S01]  /*1fa0*/  IMAD.U32 R88, R165, 0x10000, RZ ;  /* 0x00010000a5587824 */ /* 0x020fe200078e00ff */
[----:B------:R-:W-:Y:S01]  /*1fb0*/  ISETP.GT.AND P0, PT, R3, 0x8, PT ;  /* 0x000000080300780c */ /* 0x000fe20003f04270 */
[----:B------:R-:W-:Y:S01]  /*1fc0*/  IMAD.WIDE.U32 R170, R153, R14, R162 ;  /* 0x0000000e99aa7225 */ /* 0x000fe200078e00a2 */
[----:B------:R-:W-:-:S03]  /*1fd0*/  PRMT R172, R165, 0x7610, R172 ;  /* 0x00007610a5ac7816 */ /* 0x000fc600000000ac */
[----:B------:R-:W-:Y:S01]  /*1fe0*/  FMUL R88, R88, R155 ;  /* 0x0000009b58587220 */ /* 0x000fe20000400000 */
[----:B------:R-:W-:Y:S01]  /*1ff0*/  ISETP.GT.AND P1, PT, R0, RZ, P0 ;  /* 0x000000ff0000720c */ /* 0x000fe20000724270 */
[----:B------:R-:W-:Y:S01]  /*2000*/  IMAD.IADD R169, R167, 0x1, R171 ;  /* 0x00000001a7a97824 */ /* 0x000fe200078e02ab */
[----:B------:R-:W-:Y:S01]  /*2010*/  IADD3 R166, P4, R20, R170, RZ ;  /* 0x000000aa14a67210 */ /* 0x000fe20007f9e0ff */
[----:B------:R-:W-:-:S04]  /*2020*/  FFMA R89, R89, R154, R88 ;  /* 0x0000009a59597223 */ /* 0x000fc80000000058 */
[----:B------:R-:W-:Y:S01]  /*2030*/  IMAD.X R167, R169, 0x1, R157, P4 ;  /* 0x00000001a9a77824 */ /* 0x000fe200020e069d */
[----:B------:R-:W-:Y:S02]  /*2040*/  F2FP.BF16.F32.PACK_AB R168, RZ, R89 ;  /* 0x00000059ffa8723e */ /* 0x000fe400000010ff */
[----:B------:R-:W-:Y:S02]  /*2050*/  LEA R88, P4, R166, R10, 0x1 ;  /* 0x0000000aa6587211 */ /* 0x000fe400078808ff */
[----:B------:R-:W-:Y:S02]  /*2060*/  PRMT R171, R168, 0x7610, R171 ;  /* 0x00007610a8ab7816 */ /* 0x000fe400000000ab */
[----:B------:R-:W-:-:S03]  /*2070*/  LEA.HI.X R89, R166, R11, R167, 0x1, P4 ;  /* 0x0000000ba6597211 */ /* 0x000fc600020f0ca7 */
[----:B------:R1:W-:Y:S04]  /*2080*/  @P2 STG.E.U16 desc[UR36][R158.64+0x2], R171 ;  /* 0x000002ab9e002986 */ /* 0x0003e8000c101524 */
[----:B------:R2:W3:Y:S01]  /*2090*/  @P1 LDG.E.LTC128B.U16 R172, desc[UR36][R88.64] ;  /* 0x0000002458ac1981 */ /* 0x0004e2000c1e1520 */
[----:B------:R-:W-:Y:S01]  /*20a0*/  IMAD.SHL.U32 R165, R4, 0x10, RZ ;  /* 0x0000001004a57824 */ /* 0x000fe200078e00ff */
[----:B------:R-:W-:Y:S01]  /*20b0*/  IADD3 R170, P2, R6, R170, RZ ;  /* 0x000000aa06aa7210 */ /* 0x000fe20007f5e0ff */
[----:B------:R-:W-:Y:S03]  /*20c0*/  BSSY B1, `(.L_x_32) ;  /* 0x0000011000017945 */ /* 0x000fe60003800000 */
[----:B------:R-:W-:Y:S01]  /*20d0*/  IADD3 R168, P4, R165, R158, RZ ;  /* 0x0000009ea5a87210 */ /* 0x000fe20007f9e0ff */
[----:B-1----:R-:W-:Y:S01]  /*20e0*/  IMAD.X R171, R7, 0x1, R169, P2 ;  /* 0x0000000107ab7824 */ /* 0x002fe200010e06a9 */
[----:B------:R-:W-:Y:S01]  /*20f0*/  ISETP.GT.AND P2, PT, R0, 0x1, P0 ;  /* 0x000000010000780c */ /* 0x000fe20000744270 */
[----:B------:R-:W-:-:S03]  /*2100*/  IMAD.WIDE.U32 R170, R23, R12, R170 ;  /* 0x0000000c17aa7225 */ /* 0x000fc600078e00aa */
[----:B--2---:R-:W-:Y:S01]  /*2110*/  LEA R88, P5, R170, R10, 0x1 ;  /* 0x0000000aaa587211 */ /* 0x004fe200078a08ff */
[----:B---3--:R-:W-:-:S04]  /*2120*/  IMAD.U32 R166, R172, 0x10000, RZ ;  /* 0x00010000aca67824 */ /* 0x008fc800078e00ff */
[----:B------:R-:W-:Y:S01]  /*2130*/  FMUL R167, R166, R155 ;  /* 0x0000009ba6a77220 */ /* 0x000fe20000400000 */
[----:B------:R-:W-:-:S03]  /*2140*/  IMAD.IADD R166, R13, 0x1, R171 ;  /* 0x000000010da67824 */ /* 0x000fc600078e02ab */
[----:B------:R-:W-:Y:S01]  /*2150*/  FFMA R90, R90, R154, R167 ;  /* 0x0000009a5a5a7223 */ /* 0x000fe200000000a7 */
[----:B------:R-:W-:Y:S02]  /*2160*/  SHF.L.U64.HI R167, R4, 0x4, R5 ;  /* 0x0000000404a77819 */ /* 0x000fe40000010205 */
[----:B------:R-:W-:Y:S02]  /*2170*/  LEA.HI.X R89, R170, R11, R166, 0x1, P5 ;  /* 0x0000000baa597211 */ /* 0x000fe400028f0ca6 */
[----:B------:R-:W-:Y:S02]  /*2180*/  F2FP.BF16.F32.PACK_AB R90, RZ, R90 ;  /* 0x0000005aff5a723e */ /* 0x000fe400000010ff */
[----:B------:R-:W-:-:S05]  /*2190*/  IADD3.X R169, R167, R159, RZ, P4, !PT ;  /* 0x0000009fa7a97210 */ /* 0x000fca00027fe4ff */
[----:B------:R1:W-:Y:S01]  /*21a0*/  @P1 STG.E.U16 desc[UR36][R168.64], R90 ;  /* 0x0000005aa8001986 */ /* 0x0003e2000c101524 */
[----:B------:R-:W-:Y:S05]  /*21b0*/  @!P2 BRA `(.L_x_33) ;  /* 0x000000000004a947 */ /* 0x000fea0003800000 */
[----:B------:R2:W5:Y:S02]  /*21c0*/  LDG.E.LTC128B.U16 R172, desc[UR36][R88.64+0x2] ;  /* 0x0000022458ac7981 */ /* 0x000564000c1e1520 */
.L_x_33:
[----:B------:R-:W-:Y:S05]  /*21d0*/  BSYNC B1 ;  /* 0x0000000000017941 */ /* 0x000fea0003800000 */
.L_x_32:
[----:B-1---5:R-:W-:Y:S01]  /*21e0*/  IMAD.U32 R90, R172, 0x10000, RZ ;  /* 0x00010000ac5a7824 */ /* 0x022fe200078e00ff */
[----:B------:R-:W-:Y:S01]  /*21f0*/  ISETP.GT.AND P1, PT, R0, 0x8, P3 ;  /* 0x000000080000780c */ /* 0x000fe20001f24270 */
[----:B------:R-:W-:Y:S02]  /*2200*/  BSSY B1, `(.L_x_34) ;  /* 0x000000a000017945 */ /* 0x000fe40003800000 */
[----:B------:R-:W-:-:S04]  /*2210*/  FMUL R90, R90, R155 ;  /* 0x0000009b5a5a7220 */ /* 0x000fc80000400000 */
[----:B------:R-:W-:Y:S01]  /*2220*/  FFMA R90, R91, R154, R90 ;  /* 0x0000009a5b5a7223 */ /* 0x000fe2000000005a */
[----:B------:R-:W-:-:S04]  /*2230*/  @P2 IMAD.MOV.U32 R91, RZ, RZ, R169 ;  /* 0x000000ffff5b2224 */ /* 0x000fc800078e00a9 */
[----:B------:R-:W-:-:S04]  /*2240*/  F2FP.BF16.F32.PACK_AB R90, RZ, R90 ;  /* 0x0000005aff5a723e */ /* 0x000fc800000010ff */
[----:B------:R-:W-:Y:S01]  /*2250*/  PRMT R166, R90, 0x7610, R166 ;  /* 0x000076105aa67816 */ /* 0x000fe200000000a6 */
[----:B------:R-:W-:-:S05]  /*2260*/  @P2 IMAD.MOV.U32 R90, RZ, RZ, R168 ;  /* 0x000000ffff5a2224 */ /* 0x000fca00078e00a8 */
[----:B------:R1:W-:Y:S01]  /*2270*/  @P2 STG.E.U16 desc[UR36][R90.64+0x2], R166 ;  /* 0x000002a65a002986 */ /* 0x0003e2000c101524 */
[----:B------:R-:W-:Y:S05]  /*2280*/  @!P1 BRA `(.L_x_35) ;  /* 0x0000000000049947 */ /* 0x000fea0003800000 */
[----:B------:R3:W5:Y:S02]  /*2290*/  LDG.E.LTC128B.U16 R172, desc[UR36][R160.64+0x10] ;  /* 0x00001024a0ac7981 */ /* 0x000764000c1e1520 */
.L_x_35:
[----:B------:R-:W-:Y:S05]  /*22a0*/  BSYNC B1 ;  /* 0x0000000000017941 */ /* 0x000fea0003800000 */
.L_x_34:
[----:B-1---5:R-:W-:Y:S01]  /*22b0*/  IMAD.U32 R90, R172, 0x10000, RZ ;  /* 0x00010000ac5a7824 */ /* 0x022fe200078e00ff */
[----:B------:R-:W-:Y:S01]  /*22c0*/  ISETP.GT.AND P2, PT, R0, 0x9, P3 ;  /* 0x000000090000780c */ /* 0x000fe20001f44270 */
[----:B------:R-:W-:Y:S02]  /*22d0*/  BSSY B1, `(.L_x_36) ;  /* 0x000000a000017945 */ /* 0x000fe40003800000 */
[----:B------:R-:W-:Y:S01]  /*22e0*/  FMUL R91, R90, R155 ;  /* 0x0000009b5a5b7220 */ /* 0x000fe20000400000 */
[----:B------:R-:W-:-:S03]  /*22f0*/  @P1 IMAD.MOV.U32 R90, RZ, RZ, R158 ;  /* 0x000000ffff5a1224 */ /* 0x000fc600078e009e */
[----:B------:R-:W-:-:S05]  /*2300*/  FFMA R91, R92, R154, R91 ;  /* 0x0000009a5c5b7223 */ /* 0x000fca000000005b */
[----:B------:R-:W-:-:S04]  /*2310*/  F2FP.BF16.F32.PACK_AB R91, RZ, R91 ;  /* 0x0000005bff5b723e */ /* 0x000fc800000010ff */
[----:B------:R-:W-:Y:S01]  /*2320*/  PRMT R92, R91, 0x7610, R92 ;  /* 0x000076105b5c7816 */ /* 0x000fe2000000005c */
[----:B------:R-:W-:-:S05]  /*2330*/  @P1 IMAD.MOV.U32 R91, RZ, RZ, R159 ;  /* 0x000000ffff5b1224 */ /* 0x000fca00078e009f */
[----:B------:R1:W-:Y:S01]  /*2340*/  @P1 STG.E.U16 desc[UR36][R90.64+0x10], R92 ;  /* 0x0000105c5a001986 */ /* 0x0003e2000c101524 */
[----:B------:R-:W-:Y:S05]  /*2350*/  @!P2 BRA `(.L_x_37) ;  /* 0x000000000004a947 */ /* 0x000fea0003800000 */
[----:B------:R4:W5:Y:S02]  /*2360*/  LDG.E.LTC128B.U16 R172, desc[UR36][R160.64+0x12] ;  /* 0x00001224a0ac7981 */ /* 0x000964000c1e1520 */
.L_x_37:
[----:B------:R-:W-:Y:S05]  /*2370*/  BSYNC B1 ;  /* 0x0000000000017941 */ /* 0x000fea0003800000 */
.L_x_36:
[----:B-1---5:R-:W-:Y:S01]  /*2380*/  IMAD.U32 R90, R172, 0x10000, RZ ;  /* 0x00010000ac5a7824 */ /* 0x022fe200078e00ff */
[----:B------:R-:W-:Y:S01]  /*2390*/  ISETP.GT.AND P1, PT, R0, 0x8, P0 ;  /* 0x000000080000780c */ /* 0x000fe20000724270 */
[----:B------:R-:W-:Y:S01]  /*23a0*/  @P2 IMAD.MOV.U32 R91, RZ, RZ, R159 ;  /* 0x000000ffff5b2224 */ /* 0x000fe200078e009f */
[----:B------:R-:W-:Y:S01]  /*23b0*/  BSSY B1, `(.L_x_38) ;  /* 0x0000009000017945 */ /* 0x000fe20003800000 */
[----:B------:R-:W-:-:S04]  /*23c0*/  FMUL R90, R90, R155 ;  /* 0x0000009b5a5a7220 */ /* 0x000fc80000400000 */
[----:B------:R-:W-:-:S05]  /*23d0*/  FFMA R90, R93, R154, R90 ;  /* 0x0000009a5d5a7223 */ /* 0x000fca000000005a */
[----:B------:R-:W-:-:S04]  /*23e0*/  F2FP.BF16.F32.PACK_AB R90, RZ, R90 ;  /* 0x0000005aff5a723e */ /* 0x000fc800000010ff */
[----:B------:R-:W-:Y:S01]  /*23f0*/  PRMT R92, R90, 0x7610, R92 ;  /* 0x000076105a5c7816 */ /* 0x000fe2000000005c */
[----:B------:R-:W-:-:S05]  /*2400*/  @P2 IMAD.MOV.U32 R90, RZ, RZ, R158 ;  /* 0x000000ffff5a2224 */ /* 0x000fca00078e009e */
[----:B------:R1:W-:Y:S01]  /*2410*/  @P2 STG.E.U16 desc[UR36][R90.64+0x12], R92 ;  /* 0x0000125c5a002986 */ /* 0x0003e2000c101524 */
[----:B------:R-:W-:Y:S05]  /*2420*/  @!P1 BRA `(.L_x_39) ;  /* 0x0000000000049947 */ /* 0x000fea0003800000 */
[----:B------:R0:W5:Y:S02]  /*2430*/  LDG.E.LTC128B.U16 R172, desc[UR36][R88.64+0x10] ;  /* 0x0000102458ac7981 */ /* 0x000164000c1e1520 */
.L_x_39:
[----:B------:R-:W-:Y:S05]  /*2440*/  BSYNC B1 ;  /* 0x0000000000017941 */ /* 0x000fea0003800000 */
.L_x_38:
[----:B-1---5:R-:W-:Y:S01]  /*2450*/  SHF.L.U32 R90, R172, 0x10, RZ ;  /* 0x00000010ac5a7819 */ /* 0x022fe200000006ff */
[----:B------:R-:W-:Y:S01]  /*2460*/  BSSY B1, `(.L_x_40) ;  /* 0x000000b000017945 */ /* 0x000fe20003800000 */
[----:B------:R-:W-:-:S03]  /*2470*/  ISETP.GT.AND P2, PT, R0, 0x9, P0 ;  /* 0x000000090000780c */ /* 0x000fc60000744270 */
        /* <DEDUP_REMOVED lines=9> */
.L_x_41:
[----:B------:R-:W-:Y:S05]  /*2510*/  BSYNC B1 ;  /* 0x0000000000017941 */ /* 0x000fea0003800000 */
.L_x_40:
        /* <DEDUP_REMOVED lines=12> */
.L_x_43:
[----:B------:R-:W-:Y:S05]  /*25e0*/  BSYNC B1 ;  /* 0x0000000000017941 */ /* 0x000fea0003800000 */
.L_x_42:
        /* <DEDUP_REMOVED lines=12> */
.L_x_45:
[----:B------:R-:W-:Y:S05]  /*26b0*/  BSYNC B1 ;  /* 0x0000000000017941 */ /* 0x000fea0003800000 */
.L_x_44:
[----:B-1---5:R-:W-:Y:S01]  /*26c0*/  IMAD.U32 R90, R172, 0x10000, RZ ;  /* 0x00010000ac5a7824 */ /* 0x022fe200078e00ff */
[----:B------:R-:W-:Y:S01]  /*26d0*/  ISETP.GT.AND P1, PT, R0, 0x10, P0 ;  /* 0x000000100000780c */ /* 0x000fe20000724270 */
[----:B------:R-:W-:Y:S01]  /*26e0*/  @P2 IMAD.MOV.U32 R91, RZ, RZ, R159 ;  /* 0x000000ffff5b2224 */ /* 0x000fe200078e009f */
[----:B------:R-:W-:Y:S01]  /*26f0*/  BSSY B1, `(.L_x_46) ;  /* 0x0000009000017945 */ /* 0x000fe20003800000 */
[----:B------:R-:W-:-:S04]  /*2700*/  FMUL R90, R90, R155 ;  /* 0x0000009b5a5a7220 */ /* 0x000fc80000400000 */
[----:B------:R-:W-:-:S05]  /*2710*/  FFMA R90, R97, R154, R90 ;  /* 0x0000009a615a7223 */ /* 0x000fca000000005a */
[----:B------:R-:W-:-:S04]  /*2720*/  F2FP.BF16.F32.PACK_AB R90, RZ, R90 ;  /* 0x0000005aff5a723e */ /* 0x000fc800000010ff */
[----:B------:R-:W-:Y:S02]  /*2730*/  PRMT R92, R90, 0x7610, R92 ;  /* 0x000076105a5c7816 */ /* 0x000fe4000000005c */
[----:B------:R-:W-:-:S05]  /*2740*/  @P2 MOV R90, R158 ;  /* 0x0000009e005a2202 */ /* 0x000fca0000000f00 */
[----:B------:R1:W-:Y:S01]  /*2750*/  @P2 STG.E.U16 desc[UR36][R90.64+0x22], R92 ;  /* 0x0000225c5a002986 */ /* 0x0003e2000c101524 */
[----:B------:R-:W-:Y:S05]  /*2760*/  @!P1 BRA `(.L_x_47) ;  /* 0x0000000000049947 */ /* 0x000fea0003800000 */
[----:B------:R0:W5:Y:S02]  /*2770*/  LDG.E.LTC128B.U16 R172, desc[UR36][R88.64+0x20] ;  /* 0x0000202458ac7981 */ /* 0x000164000c1e1520 */
.L_x_47:
[----:B------:R-:W-:Y:S05]  /*2780*/  BSYNC B1 ;  /* 0x0000000000017941 */ /* 0x000fea0003800000 */
.L_x_46:
        /* <DEDUP_REMOVED lines=12> */
.L_x_49:
[----:B------:R-:W-:Y:S05]  /*2850*/  BSYNC B1 ;  /* 0x0000000000017941 */ /* 0x000fea0003800000 */
.L_x_48:
        /* <DEDUP_REMOVED lines=12> */
.L_x_51:
[----:B------:R-:W-:Y:S05]  /*2920*/  BSYNC B1 ;  /* 0x0000000000017941 */ /* 0x000fea0003800000 */
.L_x_50:
[----:B-1---5:R-:W-:Y:S01]  /*2930*/  IMAD.U32 R90, R172, 0x10000, RZ ;  /* 0x00010000ac5a7824 */ /* 0x022fe200078e00ff */
[----:B------:R-:W-:Y:S01]  /*2940*/  ISETP.GT.AND P2, PT, R0, 0x19, P3 ;  /* 0x000000190000780c */ /* 0x000fe20001f44270 */
[----:B------:R-:W-:Y:S02]  /*2950*/  BSSY B1, `(.L_x_52) ;  /* 0x000000a000017945 */ /* 0x000fe40003800000 */
[----:B------:R-:W-:Y:S01]  /*2960*/  FMUL R91, R90, R155 ;  /* 0x0000009b5a5b7220 */ /* 0x000fe20000400000 */
[----:B------:R-:W-:-:S03]  /*2970*/  @P1 IMAD.MOV.U32 R90, RZ, RZ, R158 ;  /* 0x000000ffff5a1224 */ /* 0x000fc600078e009e */
[----:B------:R-:W-:-:S05]  /*2980*/  FFMA R91, R100, R154, R91 ;  /* 0x0000009a645b7223 */ /* 0x000fca000000005b */
[----:B------:R-:W-:-:S04]  /*2990*/  F2FP.BF16.F32.PACK_AB R91, RZ, R91 ;  /* 0x0000005bff5b723e */ /* 0x000fc800000010ff */
[----:B------:R-:W-:Y:S02]  /*29a0*/  PRMT R92, R91, 0x7610, R92 ;  /* 0x000076105b5c7816 */ /* 0x000fe4000000005c */
[----:B------:R-:W-:-:S05]  /*29b0*/  @P1 MOV R91, R159 ;  /* 0x0000009f005b1202 */ /* 0x000fca0000000f00 */
[----:B------:R1:W-:Y:S01]  /*29c0*/  @P1 STG.E.U16 desc[UR36][R90.64+0x30], R92 ;  /* 0x0000305c5a001986 */ /* 0x0003e2000c101524 */
[----:B------:R-:W-:Y:S05]  /*29d0*/  @!P2 BRA `(.L_x_53) ;  /* 0x000000000004a947 */ /* 0x000fea0003800000 */
[----:B------:R0:W5:Y:S02]  /*29e0*/  LDG.E.LTC128B.U16 R172, desc[UR36][R160.64+0x32] ;  /* 0x00003224a0ac7981 */ /* 0x000164000c1e1520 */
.L_x_53:
[----:B------:R-:W-:Y:S05]  /*29f0*/  BSYNC B1 ;  /* 0x0000000000017941 */ /* 0x000fea0003800000 */
.L_x_52:
        /* <DEDUP_REMOVED lines=12> */
.L_x_55:
[----:B------:R-:W-:Y:S05]  /*2ac0*/  BSYNC B1 ;  /* 0x0000000000017941 */ /* 0x000fea0003800000 */
.L_x_54:
        /* <DEDUP_REMOVED lines=12> */
.L_x_57:
[----:B------:R-:W-:Y:S05]  /*2b90*/  BSYNC B1 ;  /* 0x0000000000017941 */ /* 0x000fea0003800000 */
.L_x_56:
        /* <DEDUP_REMOVED lines=12> */
.L_x_59:
[----:B------:R-:W-:Y:S05]  /*2c60*/  BSYNC B1 ;  /* 0x0000000000017941 */ /* 0x000fea0003800000 */
.L_x_58:
        /* <DEDUP_REMOVED lines=12> */
.L_x_61:
[----:B------:R-:W-:Y:S05]  /*2d30*/  BSYNC B1 ;  /* 0x0000000000017941 */ /* 0x000fea0003800000 */
.L_x_60:
        /* <DEDUP_REMOVED lines=12> */
.L_x_63:
[----:B------:R-:W-:Y:S05]  /*2e00*/  BSYNC B1 ;  /* 0x0000000000017941 */ /* 0x000fea0003800000 */
.L_x_62:
        /* <DEDUP_REMOVED lines=12> */
.L_x_65:
[----:B------:R-:W-:Y:S05]  /*2ed0*/  BSYNC B1 ;  /* 0x0000000000017941 */ /* 0x000fea0003800000 */
.L_x_64:
        /* <DEDUP_REMOVED lines=12> */
.L_x_67:
[----:B------:R-:W-:Y:S05]  /*2fa0*/  BSYNC B1 ;  /* 0x0000000000017941 */ /* 0x000fea0003800000 */
.L_x_66:
        /* <DEDUP_REMOVED lines=12> */
.L_x_69:
[----:B------:R-:W-:Y:S05]  /*3070*/  BSYNC B1 ;  /* 0x0000000000017941 */ /* 0x000fea0003800000 */
.L_x_68:
        /* <DEDUP_REMOVED lines=12> */
.L_x_71:
[----:B------:R-:W-:Y:S05]  /*3140*/  BSYNC B1 ;  /* 0x0000000000017941 */ /* 0x000fea0003800000 */
.L_x_70:
        /* <DEDUP_REMOVED lines=12> */
.L_x_73:
[----:B------:R-:W-:Y:S05]  /*3210*/  BSYNC B1 ;  /* 0x0000000000017941 */ /* 0x000fea0003800000 */
.L_x_72:
        /* <DEDUP_REMOVED lines=12> */
.L_x_75:
[----:B------:R-:W-:Y:S05]  /*32e0*/  BSYNC B1 ;  /* 0x0000000000017941 */ /* 0x000fea0003800000 */
.L_x_74:
        /* <DEDUP_REMOVED lines=12> */
.L_x_77:
[----:B------:R-:W-:Y:S05]  /*33b0*/  BSYNC B1 ;  /* 0x0000000000017941 */ /* 0x000fea0003800000 */
.L_x_76:
        /* <DEDUP_REMOVED lines=12> */
.L_x_79:
[----:B------:R-:W-:Y:S05]  /*3480*/  BSYNC B1 ;  /* 0x0000000000017941 */ /* 0x000fea0003800000 */
.L_x_78:
        /* <DEDUP_REMOVED lines=12> */
.L_x_81:
[----:B------:R-:W-:Y:S05]  /*3550*/  BSYNC B1 ;  /* 0x0000000000017941 */ /* 0x000fea0003800000 */
.L_x_80:
        /* <DEDUP_REMOVED lines=12> */
.L_x_83:
[----:B------:R-:W-:Y:S05]  /*3620*/  BSYNC B1 ;  /* 0x0000000000017941 */ /* 0x000fea0003800000 */
.L_x_82:
        /* <DEDUP_REMOVED lines=12> */
.L_x_85:
[----:B------:R-:W-:Y:S05]  /*36f0*/  BSYNC B1 ;  /* 0x0000000000017941 */ /* 0x000fea0003800000 */
.L_x_84:
        /* <DEDUP_REMOVED lines=12> */
.L_x_87:
[----:B------:R-:W-:Y:S05]  /*37c0*/  BSYNC B1 ;  /* 0x0000000000017941 */ /* 0x000fea0003800000 */
.L_x_86:
        /* <DEDUP_REMOVED lines=12> */
.L_x_89:
[----:B------:R-:W-:Y:S05]  /*3890*/  BSYNC B1 ;  /* 0x0000000000017941 */ /* 0x000fea0003800000 */
.L_x_88:
        /* <DEDUP_REMOVED lines=12> */
.L_x_91:
[----:B------:R-:W-:Y:S05]  /*3960*/  BSYNC B1 ;  /* 0x0000000000017941 */ /* 0x000fea0003800000 */
.L_x_90:
        /* <DEDUP_REMOVED lines=12> */
.L_x_93:
[----:B------:R-:W-:Y:S05]  /*3a30*/  BSYNC B1 ;  /* 0x0000000000017941 */ /* 0x000fea0003800000 */
.L_x_92:
        /* <DEDUP_REMOVED lines=12> */
.L_x_95:
[----:B------:R-:W-:Y:S05]  /*3b00*/  BSYNC B1 ;  /* 0x0000000000017941 */ /* 0x000fea0003800000 */
.L_x_94:
        /* <DEDUP_REMOVED lines=12> */
.L_x_97:
[----:B------:R-:W-:Y:S05]  /*3bd0*/  BSYNC B1 ;  /* 0x0000000000017941 */ /* 0x000fea0003800000 */
.L_x_96:
        /* <DEDUP_REMOVED lines=12> */
.L_x_99:
[----:B------:R-:W-:Y:S05]  /*3ca0*/  BSYNC B1 ;  /* 0x0000000000017941 */ /* 0x000fea0003800000 */
.L_x_98:
        /* <DEDUP_REMOVED lines=12> */
.L_x_101:
[----:B------:R-:W-:Y:S05]  /*3d70*/  BSYNC B1 ;  /* 0x0000000000017941 */ /* 0x000fea0003800000 */
.L_x_100:
        /* <DEDUP_REMOVED lines=12> */
.L_x_103:
[----:B------:R-:W-:Y:S05]  /*3e40*/  BSYNC B1 ;  /* 0x0000000000017941 */ /* 0x000fea0003800000 */
.L_x_102:
        /* <DEDUP_REMOVED lines=12> */
.L_x_105:
[----:B------:R-:W-:Y:S05]  /*3f10*/  BSYNC B1 ;  /* 0x0000000000017941 */ /* 0x000fea0003800000 */
.L_x_104:
        /* <DEDUP_REMOVED lines=12> */
.L_x_107:
[----:B------:R-:W-:Y:S05]  /*3fe0*/  BSYNC B1 ;  /* 0x0000000000017941 */ /* 0x000fea0003800000 */
.L_x_106:
        /* <DEDUP_REMOVED lines=12> */
.L_x_109:
[----:B------:R-:W-:Y:S05]  /*40b0*/  BSYNC B1 ;  /* 0x0000000000017941 */ /* 0x000fea0003800000 */
.L_x_108:
        /* <DEDUP_REMOVED lines=12> */
.L_x_111:
[----:B------:R-:W-:Y:S05]  /*4180*/  BSYNC B1 ;  /* 0x0000000000017941 */ /* 0x000fea0003800000 */
.L_x_110:
        /* <DEDUP_REMOVED lines=12> */
.L_x_113:
[----:B------:R-:W-:Y:S05]  /*4250*/  BSYNC B1 ;  /* 0x0000000000017941 */ /* 0x000fea0003800000 */
.L_x_112:
        /* <DEDUP_REMOVED lines=12> */
.L_x_115:
[----:B------:R-:W-:Y:S05]  /*4320*/  BSYNC B1 ;  /* 0x0000000000017941 */ /* 0x000fea0003800000 */
.L_x_114:
        /* <DEDUP_REMOVED lines=12> */
.L_x_117:
[----:B------:R-:W-:Y:S05]  /*43f0*/  BSYNC B1 ;  /* 0x0000000000017941 */ /* 0x000fea0003800000 */
.L_x_116:
        /* <DEDUP_REMOVED lines=12> */
.L_x_119:
[----:B------:R-:W-:Y:S05]  /*44c0*/  BSYNC B1 ;  /* 0x0000000000017941 */ /* 0x000fea0003800000 */
.L_x_118:
        /* <DEDUP_REMOVED lines=12> */
.L_x_121:
[----:B------:R-:W-:Y:S05]  /*4590*/  BSYNC B1 ;  /* 0x0000000000017941 */ /* 0x000fea0003800000 */
.L_x_120:
        /* <DEDUP_REMOVED lines=12> */
.L_x_123:
[----:B------:R-:W-:Y:S05]  /*4660*/  BSYNC B1 ;  /* 0x0000000000017941 */ /* 0x000fea0003800000 */
.L_x_122:
        /* <DEDUP_REMOVED lines=12> */
.L_x_125:
[----:B------:R-:W-:Y:S05]  /*4730*/  BSYNC B1 ;  /* 0x0000000000017941 */ /* 0x000fea0003800000 */
.L_x_124:
        /* <DEDUP_REMOVED lines=12> */
.L_x_127:
[----:B------:R-:W-:Y:S05]  /*4800*/  BSYNC B1 ;  /* 0x0000000000017941 */ /* 0x000fea0003800000 */
.L_x_126:
        /* <DEDUP_REMOVED lines=12> */
.L_x_129:
[----:B------:R-:W-:Y:S05]  /*48d0*/  BSYNC B1 ;  /* 0x0000000000017941 */ /* 0x000fea0003800000 */
.L_x_128:
        /* <DEDUP_REMOVED lines=12> */
.L_x_131:
[----:B------:R-:W-:Y:S05]  /*49a0*/  BSYNC B1 ;  /* 0x0000000000017941 */ /* 0x000fea0003800000 */
.L_x_130:
        /* <DEDUP_REMOVED lines=12> */
.L_x_133:
[----:B------:R-:W-:Y:S05]  /*4a70*/  BSYNC B1 ;  /* 0x0000000000017941 */ /* 0x000fea0003800000 */
.L_x_132:
        /* <DEDUP_REMOVED lines=12> */
.L_x_135:
[----:B------:R-:W-:Y:S05]  /*4b40*/  BSYNC B1 ;  /* 0x0000000000017941 */ /* 0x000fea0003800000 */
.L_x_134:
        /* <DEDUP_REMOVED lines=12> */
.L_x_137:
[----:B------:R-:W-:Y:S05]  /*4c10*/  BSYNC B1 ;  /* 0x0000000000017941 */ /* 0x000fea0003800000 */
.L_x_136:
        /* <DEDUP_REMOVED lines=12> */
.L_x_139:
[----:B------:R-:W-:Y:S05]  /*4ce0*/  BSYNC B1 ;  /* 0x0000000000017941 */ /* 0x000fea0003800000 */
.L_x_138:
        /* <DEDUP_REMOVED lines=12> */
.L_x_141:
[----:B------:R-:W-:Y:S05]  /*4db0*/  BSYNC B1 ;  /* 0x0000000000017941 */ /* 0x000fea0003800000 */
.L_x_140:
        /* <DEDUP_REMOVED lines=12> */
.L_x_143:
[----:B------:R-:W-:Y:S05]  /*4e80*/  BSYNC B1 ;  /* 0x0000000000017941 */ /* 0x000fea0003800000 */
.L_x_142:
        /* <DEDUP_REMOVED lines=12> */
.L_x_145:
[----:B------:R-:W-:Y:S05]  /*4f50*/  BSYNC B1 ;  /* 0x0000000000017941 */ /* 0x000fea0003800000 */
.L_x_144:
        /* <DEDUP_REMOVED lines=12> */
.L_x_147:
[----:B------:R-:W-:Y:S05]  /*5020*/  BSYNC B1 ;  /* 0x0000000000017941 */ /* 0x000fea0003800000 */
.L_x_146:
        /* <DEDUP_REMOVED lines=12> */
.L_x_149:
[----:B------:R-:W-:Y:S05]  /*50f0*/  BSYNC B1 ;  /* 0x0000000000017941 */ /* 0x000fea0003800000 */
.L_x_148:
        /* <DEDUP_REMOVED lines=12> */
.L_x_151:
[----:B------:R-:W-:Y:S05]  /*51c0*/  BSYNC B1 ;  /* 0x0000000000017941 */ /* 0x000fea0003800000 */
.L_x_150:
[----:B-----5:R-:W-:Y:S01]  /*51d0*/  IMAD.U32 R8, R172, 0x10000, RZ ;  /* 0x00010000ac087824 */ /* 0x020fe200078e00ff */
[----:B------:R-:W-:Y:S01]  /*51e0*/  ISETP.GT.AND P1, PT, R0, 0x79, P0 ;  /* 0x000000790000780c */ /* 0x000fe20000724270 */
[----:B------:R-:W-:Y:S01]  /*51f0*/  BSSY B1, `(.L_x_152) ;  /* 0x000000c000017945 */ /* 0x000fe20003800000 */
[----:B------:R-:W-:Y:S01]  /*5200*/  IADD3 R153, P0, R153, 0x80, RZ ;  /* 0x0000008099997810 */ /* 0x000fe20007f1e0ff */
[----:B-1----:R-:W-:Y:S01]  /*5210*/  FMUL R91, R8, R155 ;  /* 0x0000009b085b7220 */ /* 0x002fe20000400000 */
[----:B------:R-:W-:-:S03]  /*5220*/  @P2 IMAD.MOV.U32 R8, RZ, RZ, R168 ;  /* 0x000000ffff082224 */ /* 0x000fc600078e00a8 */
[----:B------:R-:W-:-:S05]  /*5230*/  FFMA R91, R150, R154, R91 ;  /* 0x0000009a965b7223 */ /* 0x000fca000000005b */
[----:B------:R-:W-:-:S04]  /*5240*/  F2FP.BF16.F32.PACK_AB R91, RZ, R91 ;  /* 0x0000005bff5b723e */ /* 0x000fc800000010ff */
[----:B------:R-:W-:Y:S02]  /*5250*/  PRMT R90, R91, 0x7610, R90 ;  /* 0x000076105b5a7816 */ /* 0x000fe4000000005a */
[----:B------:R-:W-:Y:S01]  /*5260*/  IADD3.X R91, RZ, R9, RZ, P0, !PT ;  /* 0x00000009ff5b7210 */ /* 0x000fe200007fe4ff */
[----:B------:R-:W-:-:S05]  /*5270*/  @P2 IMAD.MOV.U32 R9, RZ, RZ, R169 ;  /* 0x000000ffff092224 */ /* 0x000fca00078e00a9 */
[----:B------:R1:W-:Y:S01]  /*5280*/  @P2 STG.E.U16 desc[UR36][R8.64+0xf0], R90 ;  /* 0x0000f05a08002986 */ /* 0x0003e2000c101524 */
[----:B------:R-:W-:Y:S05]  /*5290*/  @!P1 BRA `(.L_x_153) ;  /* 0x0000000000049947 */ /* 0x000fea0003800000 */
[----:B------:R0:W5:Y:S02]  /*52a0*/  LDG.E.LTC128B.U16 R172, desc[UR36][R88.64+0xf2] ;  /* 0x0000f22458ac7981 */ /* 0x000164000c1e1520 */
.L_x_153:
[----:B------:R-:W-:Y:S05]  /*52b0*/  BSYNC B1 ;  /* 0x0000000000017941 */ /* 0x000fea0003800000 */
.L_x_152:
[----:B-1---5:R-:W-:Y:S01]  /*52c0*/  IMAD.U32 R8, R172, 0x10000, RZ ;  /* 0x00010000ac087824 */ /* 0x022fe200078e00ff */
[----:B------:R-:W-:Y:S01]  /*52d0*/  ISETP.GT.AND P0, PT, R3, 0x80, PT ;  /* 0x000000800300780c */ /* 0x000fe20003f04270 */
[-C--:B------:R-:W-:Y:S02]  /*52e0*/  IMAD R90, R91, R14.reuse, RZ ;  /* 0x0000000e5b5a7224 */ /* 0x080fe400078e02ff */
[----:B0-2---:R-:W-:Y:S01]  /*52f0*/  FMUL R88, R8, R155 ;  /* 0x0000009b08587220 */ /* 0x005fe20000400000 */
[----:B------:R-:W-:Y:S01]  /*5300*/  IMAD.WIDE.U32 R8, R153, R14, R156 ;  /* 0x0000000e99087225 */ /* 0x000fe200078e009c */
[----:B------:R-:W-:-:S03]  /*5310*/  ISETP.GT.AND P3, PT, R0, RZ, P0 ;  /* 0x000000ff0000720c */ /* 0x000fc60000764270 */
[----:B------:R-:W-:Y:S01]  /*5320*/  FFMA R151, R151, R154, R88 ;  /* 0x0000009a97977223 */ /* 0x000fe20000000058 */
[----:B------:R-:W-:Y:S01]  /*5330*/  IMAD R97, R153, R15, R90 ;  /* 0x0000000f99617224 */ /* 0x000fe200078e025a */
[----:B------:R-:W-:-:S03]  /*5340*/  LEA R88, P2, R8, R10, 0x1 ;  /* 0x0000000a08587211 */ /* 0x000fc600078408ff */
[----:B------:R-:W-:Y:S01]  /*5350*/  IMAD.IADD R9, R9, 0x1, R97 ;  /* 0x0000000109097824 */ /* 0x000fe200078e0261 */
[----:B------:R-:W-:-:S04]  /*5360*/  F2FP.BF16.F32.PACK_AB R151, RZ, R151 ;  /* 0x00000097ff97723e */ /* 0x000fc800000010ff */
[----:B------:R-:W-:Y:S01]  /*5370*/  LEA.HI.X R89, R8, R11, R9, 0x1, P2 ;  /* 0x0000000b08597211 */ /* 0x000fe200010f0c09 */
[----:B------:R0:W-:Y:S04]  /*5380*/  @P1 STG.E.U16 desc[UR36][R168.64+0xf2], R151 ;  /* 0x0000f297a8001986 */ /* 0x0001e8000c101524 */
[----:B------:R-:W2:Y:S01]  /*5390*/  @P3 LDG.E.LTC128B.U16 R172, desc[UR36][R88.64] ;  /* 0x0000002458ac3981 */ /* 0x000ea2000c1e1520 */
[----:B------:R-:W-:Y:S01]  /*53a0*/  IMAD.WIDE.U32 R8, R153, R14, R6 ;  /* 0x0000000e99087225 */ /* 0x000fe200078e0006 */
[----:B------:R-:W-:Y:S01]  /*53b0*/  SHF.L.U64.HI R95, R4, 0x8, R5 ;  /* 0x00000008045f7819 */ /* 0x000fe20000010205 */
[----:B------:R-:W-:Y:S01]  /*53c0*/  BSSY B1, `(.L_x_154) ;  /* 0x0000011000017945 */ /* 0x000fe20003800000 */
[----:B------:R-:W-:Y:S01]  /*53d0*/  ISETP.GT.AND P2, PT, R0, 0x1, P0 ;  /* 0x000000010000780c */ /* 0x000fe20000744270 */
[----:B------:R-:W-:-:S02]  /*53e0*/  IMAD.IADD R9, R97, 0x1, R9 ;  /* 0x0000000161097824 */ /* 0x000fc400078e0209 */
[----:B------:R-:W-:Y:S02]  /*53f0*/  IMAD.SHL.U32 R93, R4, 0x100, RZ ;  /* 0x00000100045d7824 */ /* 0x000fe400078e00ff */
[----:B--2---:R-:W-:-:S04]  /*5400*/  IMAD.U32 R90, R172, 0x10000, RZ ;  /* 0x00010000ac5a7824 */ /* 0x004fc800078e00ff */
[----:B------:R-:W-:Y:S01]  /*5410*/  FMUL R15, R90, R155 ;  /* 0x0000009b5a0f7220 */ /* 0x000fe20000400000 */
[----:B------:R-:W-:Y:S01]  /*5420*/  IMAD.WIDE.U32 R90, R23, R12, R8 ;  /* 0x0000000c175a7225 */ /* 0x000fe200078e0008 */
[----:B------:R-:W-:-:S03]  /*5430*/  IADD3 R8, P1, R93, R158, RZ ;  /* 0x0000009e5d087210 */ /* 0x000fc60007f3e0ff */
[----:B------:R-:W-:Y:S01]  /*5440*/  FFMA R15, R24, R154, R15 ;  /* 0x0000009a180f7223 */ /* 0x000fe2000000000f */
[----:B------:R-:W-:Y:S01]  /*5450*/  IMAD.IADD R5, R13, 0x1, R91 ;  /* 0x000000010d057824 */ /* 0x000fe200078e025b */
[----:B------:R-:W-:Y:S02]  /*5460*/  IADD3.X R9, R95, R159, RZ, P1, !PT ;  /* 0x0000009f5f097210 */ /* 0x000fe40000ffe4ff */
[C---:B------:R-:W-:Y:S02]  /*5470*/  LEA R4, P4, R90.reuse, R10, 0x1 ;  /* 0x0000000a5a047211 */ /* 0x040fe400078808ff */
[----:B------:R-:W-:Y:S02]  /*5480*/  F2FP.BF16.F32.PACK_AB R15, RZ, R15 ;  /* 0x0000000fff0f723e */ /* 0x000fe400000010ff */
[----:B------:R-:W-:-:S03]  /*5490*/  LEA.HI.X R5, R90, R11, R5, 0x1, P4 ;  /* 0x0000000b5a057211 */ /* 0x000fc600020f0c05 */
[----:B------:R0:W-:Y:S01]  /*54a0*/  @P3 STG.E.U16 desc[UR36][R8.64], R15 ;  /* 0x0000000f08003986 */ /* 0x0001e2000c101524 */
[----:B------:R-:W-:Y:S05]  /*54b0*/  @!P2 BRA `(.L_x_155) ;  /* 0x000000000004a947 */ /* 0x000fea0003800000 */
[----:B------:R1:W5:Y:S02]  /*54c0*/  LDG.E.LTC128B.U16 R172, desc[UR36][R4.64+0x2] ;  /* 0x0000022404ac7981 */ /* 0x000364000c1e1520 */
.L_x_155:
[----:B------:R-:W-:Y:S05]  /*54d0*/  BSYNC B1 ;  /* 0x0000000000017941 */ /* 0x000fea0003800000 */
.L_x_154:
[----:B-----5:R-:W-:Y:S01]  /*54e0*/  IMAD.U32 R24, R172, 0x10000, RZ ;  /* 0x00010000ac187824 */ /* 0x020fe200078e00ff */
[----:B------:R-:W-:Y:S01]  /*54f0*/  ISETP.GT.AND P1, PT, R3, 0x88, PT ;  /* 0x000000880300780c */ /* 0x000fe20003f24270 */
[----:B0-----:R-:W-:Y:S01]  /*5500*/  IMAD.WIDE.U32 R14, R153, R14, R162 ;  /* 0x0000000e990e7225 */ /* 0x001fe200078e00a2 */
[----:B------:R-:W-:Y:S03]  /*5510*/  BSSY B1, `(.L_x_156) ;  /* 0x000000e000017945 */ /* 0x000fe60003800000 */
[----:B------:R-:W-:Y:S01]  /*5520*/  FMUL R24, R24, R155 ;  /* 0x0000009b18187220 */ /* 0x000fe20000400000 */
[----:B------:R-:W-:Y:S01]  /*5530*/  ISETP.GT.AND P3, PT, R0, RZ, P1 ;  /* 0x000000ff0000720c */ /* 0x000fe20000f64270 */
[----:B------:R-:W-:Y:S01]  /*5540*/  IMAD.IADD R97, R97, 0x1, R15 ;  /* 0x0000000161617824 */ /* 0x000fe200078e020f */
[----:B------:R-:W-:Y:S01]  /*5550*/  IADD3 R21, P5, R20, R14, RZ ;  /* 0x0000000e14157210 */ /* 0x000fe20007fbe0ff */
[----:B------:R-:W-:Y:S01]  /*5560*/  FFMA R24, R25, R154, R24 ;  /* 0x0000009a19187223 */ /* 0x000fe20000000018 */
[----:B------:R-:W-:-:S03]  /*5570*/  IADD3 R20, P4, R6, R14, RZ ;  /* 0x0000000e06147210 */ /* 0x000fc60007f9e0ff */
[----:B------:R-:W-:Y:S01]  /*5580*/  IMAD.X R156, R97, 0x1, R157, P5 ;  /* 0x00000001619c7824 */ /* 0x000fe200028e069d */
[----:B------:R-:W-:Y:S02]  /*5590*/  F2FP.BF16.F32.PACK_AB R24, RZ, R24 ;  /* 0x00000018ff18723e */ /* 0x000fe400000010ff */
[----:B------:R-:W-:-:S03]  /*55a0*/  LEA R14, P5, R21, R10, 0x1 ;  /* 0x0000000a150e7211 */ /* 0x000fc600078a08ff */
[----:B------:R0:W-:Y:S01]  /*55b0*/  @P2 STG.E.U16 desc[UR36][R8.64+0x2], R24 ;  /* 0x0000021808002986 */ /* 0x0001e2000c101524 */
[----:B------:R-:W-:Y:S01]  /*55c0*/  LEA.HI.X R15, R21, R11, R156, 0x1, P5 ;  /* 0x0000000b150f7211 */ /* 0x000fe200028f0c9c */
[----:B------:R-:W-:Y:S08]  /*55d0*/  @!P3 BRA `(.L_x_157) ;  /* 0x000000000004b947 */ /* 0x000ff00003800000 */
[----:B------:R2:W5:Y:S02]  /*55e0*/  LDG.E.LTC128B.U16 R172, desc[UR36][R14.64] ;  /* 0x000000240eac7981 */ /* 0x000564000c1e1520 */
.L_x_157:
[----:B------:R-:W-:Y:S05]  /*55f0*/  BSYNC B1 ;  /* 0x0000000000017941 */ /* 0x000fea0003800000 */
.L_x_156:
[----:B-----5:R-:W-:Y:S01]  /*5600*/  IMAD.U32 R6, R172, 0x10000, RZ ;  /* 0x00010000ac067824 */ /* 0x020fe200078e00ff */
[----:B------:R-:W-:Y:S01]  /*5610*/  ISETP.GT.AND P2, PT, R0, 0x1, P1 ;  /* 0x000000010000780c */ /* 0x000fe20000f44270 */
[----:B------:R-:W-:Y:S01]  /*5620*/  IMAD.X R21, R7, 0x1, R97, P4 ;  /* 0x0000000107157824 */ /* 0x000fe200020e0661 */
[----:B------:R-:W-:Y:S01]  /*5630*/  BSSY B1, `(.L_x_158) ;  /* 0x000000d000017945 */ /* 0x000fe20003800000 */
[----:B------:R-:W-:Y:S01]  /*5640*/  FMUL R3, R6, R155 ;  /* 0x0000009b06037220 */ /* 0x000fe20000400000 */
[----:B------:R-:W-:Y:S01]  /*5650*/  IADD3 R6, P4, R8, R165, RZ ;  /* 0x000000a508067210 */ /* 0x000fe20007f9e0ff */
[----:B--2---:R-:W-:-:S04]  /*5660*/  IMAD.WIDE.U32 R14, R23, R12, R20 ;  /* 0x0000000c170e7225 */ /* 0x004fc800078e0014 */
[----:B------:R-:W-:Y:S01]  /*5670*/  FFMA R3, R26, R154, R3 ;  /* 0x0000009a1a037223 */ /* 0x000fe20000000003 */
[----:B------:R-:W-:Y:S01]  /*5680*/  IMAD.X R7, R9, 0x1, R167, P4 ;  /* 0x0000000109077824 */ /* 0x000fe200020e06a7 */
[----:B------:R-:W-:Y:S01]  /*5690*/  LEA R10, P5, R14, R10, 0x1 ;  /* 0x0000000a0e0a7211 */ /* 0x000fe200078a08ff */
[----:B------:R-:W-:Y:S02]  /*56a0*/  IMAD.IADD R13, R13, 0x1, R15 ;  /* 0x000000010d0d7824 */ /* 0x000fe400078e020f */
[----:B------:R-:W-:-:S03]  /*56b0*/  F2FP.BF16.F32.PACK_AB R3, RZ, R3 ;  /* 0x00000003ff03723e */ /* 0x000fc600000010ff */
[----:B------:R-:W-:Y:S02]  /*56c0*/  LEA.HI.X R11, R14, R11, R13, 0x1, P5 ;  /* 0x0000000b0e0b7211 */ /* 0x000fe400028f0c0d */
[----:B------:R2:W-:Y:S01]  /*56d0*/  @P3 STG.E.U16 desc[UR36][R6.64], R3 ;  /* 0x0000000306003986 */ /* 0x0005e2000c101524 */
[----:B------:R-:W-:Y:S05]  /*56e0*/  @!P2 BRA `(.L_x_159) ;  /* 0x000000000004a947 */ /* 0x000fea0003800000 */
[----:B------:R0:W5:Y:S02]  /*56f0*/  LDG.E.LTC128B.U16 R172, desc[UR36][R10.64+0x2] ;  /* 0x000002240aac7981 */ /* 0x000164000c1e1520 */
.L_x_159:
[----:B------:R-:W-:Y:S05]  /*5700*/  BSYNC B1 ;  /* 0x0000000000017941 */ /* 0x000fea0003800000 */
.L_x_158:
[----:B-----5:R-:W-:Y:S01]  /*5710*/  IMAD.U32 R12, R172, 0x10000, RZ ;  /* 0x00010000ac0c7824 */ /* 0x020fe200078e00ff */
[----:B------:R-:W-:Y:S01]  /*5720*/  ISETP.GT.AND P3, PT, R0, 0x8, P0 ;  /* 0x000000080000780c */ /* 0x000fe20000764270 */
[----:B------:R-:W-:Y:S02]  /*5730*/  BSSY B1, `(.L_x_160) ;  /* 0x0000007000017945 */ /* 0x000fe40003800000 */
[----:B------:R-:W-:-:S04]  /*5740*/  FMUL R12, R12, R155 ;  /* 0x0000009b0c0c7220 */ /* 0x000fc80000400000 */
[----:B------:R-:W-:-:S05]  /*5750*/  FFMA R12, R27, R154, R12 ;  /* 0x0000009a1b0c7223 */ /* 0x000fca000000000c */
[----:B------:R-:W-:-:S05]  /*5760*/  F2FP.BF16.F32.PACK_AB R12, RZ, R12 ;  /* 0x0000000cff0c723e */ /* 0x000fca00000010ff */
[----:B------:R0:W-:Y:S01]  /*5770*/  @P2 STG.E.U16 desc[UR36][R6.64+0x2], R12 ;  /* 0x0000020c06002986 */ /* 0x0001e2000c101524 */
[----:B------:R-:W-:Y:S05]  /*5780*/  @!P3 BRA `(.L_x_161) ;  /* 0x000000000004b947 */ /* 0x000fea0003800000 */
[----:B------:R0:W5:Y:S02]  /*5790*/  LDG.E.LTC128B.U16 R172, desc[UR36][R4.64+0x10] ;  /* 0x0000102404ac7981 */ /* 0x000164000c1e1520 */
.L_x_161:
[----:B------:R-:W-:Y:S05]  /*57a0*/  BSYNC B1 ;  /* 0x0000000000017941 */ /* 0x000fea0003800000 */
.L_x_160:
[----:B0-2--5:R-:W-:Y:S01]  /*57b0*/  SHF.L.U32 R6, R172, 0x10, RZ ;  /* 0x00000010ac067819 */ /* 0x025fe200000006ff */
[----:B------:R-:W-:Y:S01]  /*57c0*/  IMAD.MOV.U32 R7, RZ, RZ, R9 ;  /* 0x000000ffff077224 */ /* 0x000fe200078e0009 */
[----:B------:R-:W-:Y:S01]  /*57d0*/  ISETP.GT.AND P2, PT, R0, 0x9, P0 ;  /* 0x000000090000780c */ /* 0x000fe20000744270 */
[----:B------:R-:W-:Y:S02]  /*57e0*/  BSSY B1, `(.L_x_162) ;  /* 0x0000008000017945 */ /* 0x000fe40003800000 */
[----:B------:R-:W-:Y:S01]  /*57f0*/  FMUL R3, R6, R155 ;  /* 0x0000009b06037220 */ /* 0x000fe20000400000 */
[----:B------:R-:W-:-:S03]  /*5800*/  IMAD.MOV.U32 R6, RZ, RZ, R8 ;  /* 0x000000ffff067224 */ /* 0x000fc600078e0008 */
[----:B------:R-:W-:-:S05]  /*5810*/  FFMA R3, R28, R154, R3 ;  /* 0x0000009a1c037223 */ /* 0x000fca0000000003 */
[----:B------:R-:W-:-:S05]  /*5820*/  F2FP.BF16.F32.PACK_AB R3, RZ, R3 ;  /* 0x00000003ff03723e */ /* 0x000fca00000010ff */
[----:B------:R0:W-:Y:S01]  /*5830*/  @P3 STG.E.U16 desc[UR36][R6.64+0x10], R3 ;  /* 0x0000100306003986 */ /* 0x0001e2000c101524 */
[----:B------:R-:W-:Y:S05]  /*5840*/  @!P2 BRA `(.L_x_163) ;  /* 0x000000000004a947 */ /* 0x000fea0003800000 */
[----:B------:R2:W5:Y:S02]  /*5850*/  LDG.E.LTC128B.U16 R172, desc[UR36][R4.64+0x12] ;  /* 0x0000122404ac7981 */ /* 0x000564000c1e1520 */
.L_x_163:
[----:B------:R-:W-:Y:S05]  /*5860*/  BSYNC B1 ;  /* 0x0000000000017941 */ /* 0x000fea0003800000 */
.L_x_162:
        /* <DEDUP_REMOVED lines=9> */
.L_x_165:
[----:B------:R-:W-:Y:S05]  /*5900*/  BSYNC B1 ;  /* 0x0000000000017941 */ /* 0x000fea0003800000 */
.L_x_164:
[----:B0----5:R-:W-:Y:S01]  /*5910*/  IMAD.U32 R12, R172, 0x10000, RZ ;  /* 0x00010000ac0c7824 */ /* 0x021fe200078e00ff */
[----:B------:R-:W-:Y:S01]  /*5920*/  IADD3 R8, P3, R165, R8, RZ ;  /* 0x00000008a5087210 */ /* 0x000fe20007f7e0ff */
[----:B------:R-:W-:Y:S01]  /*5930*/  BSSY B1, `(.L_x_166) ;  /* 0x0000009000017945 */ /* 0x000fe20003800000 */
[----:B------:R-:W-:Y:S01]  /*5940*/  ISETP.GT.AND P2, PT, R0, 0x9, P1 ;  /* 0x000000090000780c */ /* 0x000fe20000f44270 */
[----:B------:R-:W-:Y:S02]  /*5950*/  FMUL R3, R12, R155 ;  /* 0x0000009b0c037220 */ /* 0x000fe40000400000 */
[----:B------:R-:W-:Y:S02]  /*5960*/  IMAD.X R9, R167, 0x1, R9, P3 ;  /* 0x00000001a7097824 */ /* 0x000fe400018e0609 */
[----:B------:R-:W-:-:S05]  /*5970*/  FFMA R3, R30, R154, R3 ;  /* 0x0000009a1e037223 */ /* 0x000fca0000000003 */
[----:B------:R-:W-:-:S05]  /*5980*/  F2FP.BF16.F32.PACK_AB R3, RZ, R3 ;  /* 0x00000003ff03723e */ /* 0x000fca00000010ff */
[----:B------:R0:W-:Y:S01]  /*5990*/  @P4 STG.E.U16 desc[UR36][R8.64+0x10], R3 ;  /* 0x0000100308004986 */ /* 0x0001e2000c101524 */
[----:B------:R-:W-:Y:S05]  /*59a0*/  @!P2 BRA `(.L_x_167) ;  /* 0x000000000004a947 */ /* 0x000fea0003800000 */
[----:B------:R0:W5:Y:S02]  /*59b0*/  LDG.E.LTC128B.U16 R172, desc[UR36][R10.64+0x12] ;  /* 0x000012240aac7981 */ /* 0x000164000c1e1520 */
.L_x_167:
[----:B------:R-:W-:Y:S05]  /*59c0*/  BSYNC B1 ;  /* 0x0000000000017941 */ /* 0x000fea0003800000 */
.L_x_166:
[----:B0----5:R-:W-:Y:S01]  /*59d0*/  IMAD.U32 R8, R172, 0x10000, RZ ;  /* 0x00010000ac087824 */ /* 0x021fe200078e00ff */
[----:B------:R-:W-:Y:S01]  /*59e0*/  ISETP.GT.AND P3, PT, R0, 0x10, P0 ;  /* 0x000000100000780c */ /* 0x000fe20000764270 */
[----:B------:R-:W-:Y:S02]  /*59f0*/  BSSY B1, `(.L_x_168) ;  /* 0x0000009000017945 */ /* 0x000fe40003800000 */
[----:B------:R-:W-:-:S04]  /*5a00*/  FMUL R8, R8, R155 ;  /* 0x0000009b08087220 */ /* 0x000fc80000400000 */
[----:B------:R-:W-:Y:S01]  /*5a10*/  FFMA R31, R31, R154, R8 ;  /* 0x0000009a1f1f7223 */ /* 0x000fe20000000008 */
[----:B------:R-:W-:-:S04]  /*5a20*/  IADD3 R8, P4, P5, R165, R158, R93 ;  /* 0x0000009ea5087210 */ /* 0x000fc80007d9e05d */
[----:B------:R-:W-:Y:S02]  /*5a30*/  F2FP.BF16.F32.PACK_AB R31, RZ, R31 ;  /* 0x0000001fff1f723e */ /* 0x000fe400000010ff */
[----:B------:R-:W-:-:S05]  /*5a40*/  IADD3.X R9, R167, R159, R95, P4, P5 ;  /* 0x0000009fa7097210 */ /* 0x000fca00027ea45f */
[----:B------:R0:W-:Y:S01]  /*5a50*/  @P2 STG.E.U16 desc[UR36][R8.64+0x12], R31 ;  /* 0x0000121f08002986 */ /* 0x0001e2000c101524 */
[----:B------:R-:W-:Y:S05]  /*5a60*/  @!P3 BRA `(.L_x_169) ;  /* 0x000000000004b947 */ /* 0x000fea0003800000 */
[----:B------:R0:W5:Y:S02]  /*5a70*/  LDG.E.LTC128B.U16 R172, desc[UR36][R4.64+0x20] ;  /* 0x0000202404ac7981 */ /* 0x000164000c1e1520 */
.L_x_169:
[----:B------:R-:W-:Y:S05]  /*5a80*/  BSYNC B1 ;  /* 0x0000000000017941 */ /* 0x000fea0003800000 */
.L_x_168:
        /* <DEDUP_REMOVED lines=9> */
.L_x_171:
[----:B------:R-:W-:Y:S05]  /*5b20*/  BSYNC B1 ;  /* 0x0000000000017941 */ /* 0x000fea0003800000 */
.L_x_170:
        /* <DEDUP_REMOVED lines=9> */
.L_x_173:
[----:B------:R-:W-:Y:S05]  /*5bc0*/  BSYNC B1 ;  /* 0x0000000000017941 */ /* 0x000fea0003800000 */
.L_x_172:
[----:B0----5:R-:W-:Y:S01]  /*5bd0*/  SHF.L.U32 R12, R172, 0x10, RZ ;  /* 0x00000010ac0c7819 */ /* 0x021fe200000006ff */
[----:B------:R-:W-:Y:S01]  /*5be0*/  BSSY B1, `(.L_x_174) ;  /* 0x0000008000017945 */ /* 0x000fe20003800000 */
[----:B------:R-:W-:-:S03]  /*5bf0*/  ISETP.GT.AND P2, PT, R0, 0x11, P1 ;  /* 0x000000110000780c */ /* 0x000fc60000f44270 */
[----:B------:R-:W-:-:S04]  /*5c00*/  FMUL R3, R12, R155 ;  /* 0x0000009b0c037220 */ /* 0x000fc80000400000 */
[----:B------:R-:W-:-:S05]  /*5c10*/  FFMA R3, R34, R154, R3 ;  /* 0x0000009a22037223 */ /* 0x000fca0000000003 */
[----:B------:R-:W-:-:S05]  /*5c20*/  F2FP.BF16.F32.PACK_AB R3, RZ, R3 ;  /* 0x00000003ff03723e */ /* 0x000fca00000010ff */
[----:B------:R0:W-:Y:S01]  /*5c30*/  @P3 STG.E.U16 desc[UR36][R8.64+0x20], R3 ;  /* 0x0000200308003986 */ /* 0x0001e2000c101524 */
[----:B------:R-:W-:Y:S05]  /*5c40*/  @!P2 BRA `(.L_x_175) ;  /* 0x000000000004a947 */ /* 0x000fea0003800000 */
[----:B------:R0:W5:Y:S02]  /*5c50*/  LDG.E.LTC128B.U16 R172, desc[UR36][R10.64+0x22] ;  /* 0x000022240aac7981 */ /* 0x000164000c1e1520 */
.L_x_175:
[----:B------:R-:W-:Y:S05]  /*5c60*/  BSYNC B1 ;  /* 0x0000000000017941 */ /* 0x000fea0003800000 */
.L_x_174:
        /* <DEDUP_REMOVED lines=9> */
.L_x_177:
[----:B------:R-:W-:Y:S05]  /*5d00*/  BSYNC B1 ;  /* 0x0000000000017941 */ /* 0x000fea0003800000 */
.L_x_176:
[----:B0----5:R-:W-:Y:S01]  /*5d10*/  IMAD.U32 R12, R172, 0x10000, RZ ;  /* 0x00010000ac0c7824 */ /* 0x021fe200078e00ff */
        /* <DEDUP_REMOVED lines=8> */
.L_x_179:
[----:B------:R-:W-:Y:S05]  /*5da0*/  BSYNC B1 ;  /* 0x0000000000017941 */ /* 0x000fea0003800000 */
.L_x_178:
        /* <DEDUP_REMOVED lines=9> */
.L_x_181:
[----:B------:R-:W-:Y:S05]  /*5e40*/  BSYNC B1 ;  /* 0x0000000000017941 */ /* 0x000fea0003800000 */
.L_x_180:
        /* <DEDUP_REMOVED lines=9> */
.L_x_183:
[----:B------:R-:W-:Y:S05]  /*5ee0*/  BSYNC B1 ;  /* 0x0000000000017941 */ /* 0x000fea0003800000 */
.L_x_182:
        /* <DEDUP_REMOVED lines=9> */
.L_x_185:
[----:B------:R-:W-:Y:S05]  /*5f80*/  BSYNC B1 ;  /* 0x0000000000017941 */ /* 0x000fea0003800000 */
.L_x_184:
        /* <DEDUP_REMOVED lines=9> */
.L_x_187:
[----:B------:R-:W-:Y:S05]  /*6020*/  BSYNC B1 ;  /* 0x0000000000017941 */ /* 0x000fea0003800000 */
.L_x_186:
        /* <DEDUP_REMOVED lines=9> */
.L_x_189:
[----:B------:R-:W-:Y:S05]  /*60c0*/  BSYNC B1 ;  /* 0x0000000000017941 */ /* 0x000fea0003800000 */
.L_x_188:
        /* <DEDUP_REMOVED lines=9> */
.L_x_191:
[----:B------:R-:W-:Y:S05]  /*6160*/  BSYNC B1 ;  /* 0x0000000000017941 */ /* 0x000fea0003800000 */
.L_x_190:
[----:B-----5:R-:W-:Y:S01]  /*6170*/  SHF.L.U32 R12, R172, 0x10, RZ ;  /* 0x00000010ac0c7819 */ /* 0x020fe200000006ff */
        /* <DEDUP_REMOVED lines=8> */
.L_x_193:
[----:B------:R-:W-:Y:S05]  /*6200*/  BSYNC B1 ;  /* 0x0000000000017941 */ /* 0x000fea0003800000 */
.L_x_192:
        /* <DEDUP_REMOVED lines=9> */
.L_x_195:
[----:B------:R-:W-:Y:S05]  /*62a0*/  BSYNC B1 ;  /* 0x0000000000017941 */ /* 0x000fea0003800000 */
.L_x_194:
        /* <DEDUP_REMOVED lines=9> */
.L_x_197:
[----:B------:R-:W-:Y:S05]  /*6340*/  BSYNC B1 ;  /* 0x0000000000017941 */ /* 0x000fea0003800000 */
.L_x_196:
        /* <DEDUP_REMOVED lines=9> */
.L_x_199:
[----:B------:R-:W-:Y:S05]  /*63e0*/  BSYNC B1 ;  /* 0x0000000000017941 */ /* 0x000fea0003800000 */
.L_x_198:
        /* <DEDUP_REMOVED lines=9> */
.L_x_201:
[----:B------:R-:W-:Y:S05]  /*6480*/  BSYNC B1 ;  /* 0x0000000000017941 */ /* 0x000fea0003800000 */
.L_x_200:
        /* <DEDUP_REMOVED lines=9> */
.L_x_203:
[----:B------:R-:W-:Y:S05]  /*6520*/  BSYNC B1 ;  /* 0x0000000000017941 */ /* 0x000fea0003800000 */
.L_x_202:
        /* <DEDUP_REMOVED lines=9> */
.L_x_205:
[----:B------:R-:W-:Y:S05]  /*65c0*/  BSYNC B1 ;  /* 0x0000000000017941 */ /* 0x000fea0003800000 */
.L_x_204:
        /* <DEDUP_REMOVED lines=9> */
.L_x_207:
[----:B------:R-:W-:Y:S05]  /*6660*/  BSYNC B1 ;  /* 0x0000000000017941 */ /* 0x000fea0003800000 */
.L_x_206:
        /* <DEDUP_REMOVED lines=9> */
.L_x_209:
[----:B------:R-:W-:Y:S05]  /*6700*/  BSYNC B1 ;  /* 0x0000000000017941 */ /* 0x000fea0003800000 */
.L_x_208:
        /* <DEDUP_REMOVED lines=9> */
.L_x_211:
[----:B------:R-:W-:Y:S05]  /*67a0*/  BSYNC B1 ;  /* 0x0000000000017941 */ /* 0x000fea0003800000 */
.L_x_210:
        /* <DEDUP_REMOVED lines=9> */
.L_x_213:
[----:B------:R-:W-:Y:S05]  /*6840*/  BSYNC B1 ;  /* 0x0000000000017941 */ /* 0x000fea0003800000 */
.L_x_212:
        /* <DEDUP_REMOVED lines=9> */
.L_x_215:
[----:B------:R-:W-:Y:S05]  /*68e0*/  BSYNC B1 ;  /* 0x0000000000017941 */ /* 0x000fea0003800000 */
.L_x_214:
        /* <DEDUP_REMOVED lines=9> */
.L_x_217:
[----:B------:R-:W-:Y:S05]  /*6980*/  BSYNC B1 ;  /* 0x0000000000017941 */ /* 0x000fea0003800000 */
.L_x_216:
        /* <DEDUP_REMOVED lines=9> */
.L_x_219:
[----:B------:R-:W-:Y:S05]  /*6a20*/  BSYNC B1 ;  /* 0x0000000000017941 */ /* 0x000fea0003800000 */
.L_x_218:
        /* <DEDUP_REMOVED lines=9> */
.L_x_221:
[----:B------:R-:W-:Y:S05]  /*6ac0*/  BSYNC B1 ;  /* 0x0000000000017941 */ /* 0x000fea0003800000 */
.L_x_220:
        /* <DEDUP_REMOVED lines=9> */
.L_x_223:
[----:B------:R-:W-:Y:S05]  /*6b60*/  BSYNC B1 ;  /* 0x0000000000017941 */ /* 0x000fea0003800000 */
.L_x_222:
        /* <DEDUP_REMOVED lines=9> */
.L_x_225:
[----:B------:R-:W-:Y:S05]  /*6c00*/  BSYNC B1 ;  /* 0x0000000000017941 */ /* 0x000fea0003800000 */
.L_x_224:
        /* <DEDUP_REMOVED lines=9> */
.L_x_227:
[----:B------:R-:W-:Y:S05]  /*6ca0*/  BSYNC B1 ;  /* 0x0000000000017941 */ /* 0x000fea0003800000 */
.L_x_226:
        /* <DEDUP_REMOVED lines=9> */
.L_x_229:
[----:B------:R-:W-:Y:S05]  /*6d40*/  BSYNC B1 ;  /* 0x0000000000017941 */ /* 0x000fea0003800000 */
.L_x_228:
        /* <DEDUP_REMOVED lines=9> */
.L_x_231:
[----:B------:R-:W-:Y:S05]  /*6de0*/  BSYNC B1 ;  /* 0x0000000000017941 */ /* 0x000fea0003800000 */
.L_x_230:
        /* <DEDUP_REMOVED lines=9> */
.L_x_233:
[----:B------:R-:W-:Y:S05]  /*6e80*/  BSYNC B1 ;  /* 0x0000000000017941 */ /* 0x000fea0003800000 */
.L_x_232:
        /* <DEDUP_REMOVED lines=9> */
.L_x_235:
[----:B------:R-:W-:Y:S05]  /*6f20*/  BSYNC B1 ;  /* 0x0000000000017941 */ /* 0x000fea0003800000 */
.L_x_234:
        /* <DEDUP_REMOVED lines=9> */
.L_x_237:
[----:B------:R-:W-:Y:S05]  /*6fc0*/  BSYNC B1 ;  /* 0x0000000000017941 */ /* 0x000fea0003800000 */
.L_x_236:
        /* <DEDUP_REMOVED lines=9> */
.L_x_239:
[----:B------:R-:W-:Y:S05]  /*7060*/  BSYNC B1 ;  /* 0x0000000000017941 */ /* 0x000fea0003800000 */
.L_x_238:
        /* <DEDUP_REMOVED lines=9> */
.L_x_241:
[----:B------:R-:W-:Y:S05]  /*7100*/  BSYNC B1 ;  /* 0x0000000000017941 */ /* 0x000fea0003800000 */
.L_x_240:
        /* <DEDUP_REMOVED lines=9> */
.L_x_243:
[----:B------:R-:W-:Y:S05]  /*71a0*/  BSYNC B1 ;  /* 0x0000000000017941 */ /* 0x000fea0003800000 */
.L_x_242:
        /* <DEDUP_REMOVED lines=9> */
.L_x_245:
[----:B------:R-:W-:Y:S05]  /*7240*/  BSYNC B1 ;  /* 0x0000000000017941 */ /* 0x000fea0003800000 */
.L_x_244:
        /* <DEDUP_REMOVED lines=9> */
.L_x_247:
[----:B------:R-:W-:Y:S05]  /*72e0*/  BSYNC B1 ;  /* 0x0000000000017941 */ /* 0x000fea0003800000 */
.L_x_246:
        /* <DEDUP_REMOVED lines=9> */
.L_x_249:
[----:B------:R-:W-:Y:S05]  /*7380*/  BSYNC B1 ;  /* 0x0000000000017941 */ /* 0x000fea0003800000 */
.L_x_248:
        /* <DEDUP_REMOVED lines=9> */
.L_x_251:
[----:B------:R-:W-:Y:S05]  /*7420*/  BSYNC B1 ;  /* 0x0000000000017941 */ /* 0x000fea0003800000 */
.L_x_250:
        /* <DEDUP_REMOVED lines=9> */
.L_x_253:
[----:B------:R-:W-:Y:S05]  /*74c0*/  BSYNC B1 ;  /* 0x0000000000017941 */ /* 0x000fea0003800000 */
.L_x_252:
        /* <DEDUP_REMOVED lines=9> */
.L_x_255:
[----:B------:R-:W-:Y:S05]  /*7560*/  BSYNC B1 ;  /* 0x0000000000017941 */ /* 0x000fea0003800000 */
.L_x_254:
        /* <DEDUP_REMOVED lines=9> */
.L_x_257:
[----:B------:R-:W-:Y:S05]  /*7600*/  BSYNC B1 ;  /* 0x0000000000017941 */ /* 0x000fea0003800000 */
.L_x_256:
        /* <DEDUP_REMOVED lines=9> */
.L_x_259:
[----:B------:R-:W-:Y:S05]  /*76a0*/  BSYNC B1 ;  /* 0x0000000000017941 */ /* 0x000fea0003800000 */
.L_x_258:
        /* <DEDUP_REMOVED lines=9> */
.L_x_261:
[----:B------:R-:W-:Y:S05]  /*7740*/  BSYNC B1 ;  /* 0x0000000000017941 */ /* 0x000fea0003800000 */
.L_x_260:
        /* <DEDUP_REMOVED lines=9> */
.L_x_263:
[----:B------:R-:W-:Y:S05]  /*77e0*/  BSYNC B1 ;  /* 0x0000000000017941 */ /* 0x000fea0003800000 */
.L_x_262:
        /* <DEDUP_REMOVED lines=9> */
.L_x_265:
[----:B------:R-:W-:Y:S05]  /*7880*/  BSYNC B1 ;  /* 0x0000000000017941 */ /* 0x000fea0003800000 */
.L_x_264:
        /* <DEDUP_REMOVED lines=9> */
.L_x_267:
[----:B------:R-:W-:Y:S05]  /*7920*/  BSYNC B1 ;  /* 0x0000000000017941 */ /* 0x000fea0003800000 */
.L_x_266:
        /* <DEDUP_REMOVED lines=9> */
.L_x_269:
[----:B------:R-:W-:Y:S05]  /*79c0*/  BSYNC B1 ;  /* 0x0000000000017941 */ /* 0x000fea0003800000 */
.L_x_268:
        /* <DEDUP_REMOVED lines=9> */
.L_x_271:
[----:B------:R-:W-:Y:S05]  /*7a60*/  BSYNC B1 ;  /* 0x0000000000017941 */ /* 0x000fea0003800000 */
.L_x_270:
        /* <DEDUP_REMOVED lines=9> */
.L_x_273:
[----:B------:R-:W-:Y:S05]  /*7b00*/  BSYNC B1 ;  /* 0x0000000000017941 */ /* 0x000fea0003800000 */
.L_x_272:
        /* <DEDUP_REMOVED lines=9> */
.L_x_275:
[----:B------:R-:W-:Y:S05]  /*7ba0*/  BSYNC B1 ;  /* 0x0000000000017941 */ /* 0x000fea0003800000 */
.L_x_274:
[----:B012--5:R-:W-:Y:S01]  /*7bb0*/  IMAD.U32 R4, R172, 0x10000, RZ ;  /* 0x00010000ac047824 */ /* 0x027fe200078e00ff */
        /* <DEDUP_REMOVED lines=8> */
.L_x_277:
[----:B------:R-:W-:Y:S05]  /*7c40*/  BSYNC B1 ;  /* 0x0000000000017941 */ /* 0x000fea0003800000 */
.L_x_276:
[----:B0----5:R-:W-:Y:S01]  /*7c50*/  IMAD.U32 R4, R172, 0x10000, RZ ;  /* 0x00010000ac047824 */ /* 0x021fe200078e00ff */
[----:B------:R-:W-:Y:S01]  /*7c60*/  @P2 MOV R5, R9 ;  /* 0x0000000900052202 */ /* 0x000fe20000000f00 */
[----:B------:R-:W-:Y:S01]  /*7c70*/  BSSY B1, `(.L_x_278) ;  /* 0x0000009000017945 */ /* 0x000fe20003800000 */
[----:B------:R-:W-:Y:S01]  /*7c80*/  ISETP.GT.AND P1, PT, R0, 0x79, P1 ;  /* 0x000000790000780c */ /* 0x000fe20000f24270 */
[----:B------:R-:W-:Y:S01]  /*7c90*/  FMUL R3, R4, R155 ;  /* 0x0000009b04037220 */ /* 0x000fe20000400000 */
[----:B------:R-:W-:-:S03]  /*7ca0*/  @P2 IMAD.MOV.U32 R4, RZ, RZ, R8 ;  /* 0x000000ffff042224 */ /* 0x000fc600078e0008 */
[----:B------:R-:W-:-:S05]  /*7cb0*/  FFMA R3, R86, R154, R3 ;  /* 0x0000009a56037223 */ /* 0x000fca0000000003 */
[----:B------:R-:W-:-:S05]  /*7cc0*/  F2FP.BF16.F32.PACK_AB R3, RZ, R3 ;  /* 0x00000003ff03723e */ /* 0x000fca00000010ff */
[----:B------:R0:W-:Y:S01]  /*7cd0*/  @P2 STG.E.U16 desc[UR36][R4.64+0xf0], R3 ;  /* 0x0000f00304002986 */ /* 0x0001e2000c101524 */
[----:B------:R-:W-:Y:S05]  /*7ce0*/  @!P1 BRA `(.L_x_279) ;  /* 0x0000000000049947 */ /* 0x000fea0003800000 */
[----:B------:R2:W5:Y:S02]  /*7cf0*/  LDG.E.LTC128B.U16 R172, desc[UR36][R10.64+0xf2] ;  /* 0x0000f2240aac7981 */ /* 0x000564000c1e1520 */
.L_x_279:
[----:B------:R-:W-:Y:S05]  /*7d00*/  BSYNC B1 ;  /* 0x0000000000017941 */ /* 0x000fea0003800000 */
.L_x_278:
[----:B------:R-:W-:Y:S05]  /*7d10*/  @!P1 BRA `(.L_x_280) ;  /* 0x00000024004c9947 */ /* 0x000fea0003800000 */
[----:B-----5:R-:W-:-:S04]  /*7d20*/  IMAD.U32 R172, R172, 0x10000, RZ ;  /* 0x00010000acac7824 */ /* 0x020fc800078e00ff */
[----:B------:R-:W-:-:S04]  /*7d30*/  FMUL R172, R172, R155 ;  /* 0x0000009bacac7220 */ /* 0x000fc80000400000 */
[----:B------:R-:W-:-:S05]  /*7d40*/  FFMA R172, R87, R154, R172 ;  /* 0x0000009a57ac7223 */ /* 0x000fca00000000ac */
[----:B------:R-:W-:-:S05]  /*7d50*/  F2FP.BF16.F32.PACK_AB R172, RZ, R172 ;  /* 0x000000acffac723e */ /* 0x000fca00000010ff */
[----:B------:R0:W-:Y:S01]  /*7d60*/  STG.E.U16 desc[UR36][R8.64+0xf2], R172 ;  /* 0x0000f2ac08007986 */ /* 0x0001e2000c101524 */
[----:B------:R-:W-:Y:S05]  /*7d70*/  BRA `(.L_x_280) ;  /* 0x0000002400347947 */ /* 0x000fea0003800000 */
.L_x_29:
[----:B------:R-:W-:Y:S01]  /*7d80*/  ULDC.64 UR4, c[0x0][0x5c0] ;  /* 0x0001700000047ab9 */ /* 0x000fe20000000a00 */
[-C--:B------:R-:W-:Y:S01]  /*7d90*/  FMUL R88, R88, R154.reuse ;  /* 0x0000009a58587220 */ /* 0x080fe20000400000 */
[----:B------:R-:W-:Y:S01]  /*7da0*/  LEA R8, P0, R166, UR4, 0x1 ;  /* 0x00000004a6087c11 */ /* 0x000fe2000f8008ff */
[----:B------:R-:W-:Y:S01]  /*7db0*/  IMAD.SHL.U32 R7, R4, 0x10, RZ ;  /* 0x0000001004077824 */ /* 0x000fe200078e00ff */
[----:B------:R-:W-:Y:S01]  /*7dc0*/  ISETP.GT.AND P2, PT, R0, 0x1, P3 ;  /* 0x000000010000780c */ /* 0x000fe20001f44270 */
[-C--:B------:R-:W-:Y:S01]  /*7dd0*/  FMUL R89, R89, R154.reuse ;  /* 0x0000009a59597220 */ /* 0x080fe20000400000 */
[----:B------:R-:W-:Y:S01]  /*7de0*/  LEA.HI.X R9, R166, UR5, R169, 0x1, P0 ;  /* 0x00000005a6097c11 */ /* 0x000fe200080f0ca9 */
[-C--:B------:R-:W-:Y:S01]  /*7df0*/  FMUL R90, R90, R154.reuse ;  /* 0x0000009a5a5a7220 */ /* 0x080fe20000400000 */
[----:B------:R-:W-:Y:S01]  /*7e00*/  ISETP.GT.AND P0, PT, R3, 0x8, PT ;  /* 0x000000080300780c */ /* 0x000fe20003f04270 */
[----:B------:R-:W-:Y:S01]  /*7e10*/  FMUL R91, R91, R154 ;  /* 0x0000009a5b5b7220 */ /* 0x000fe20000400000 */
[----:B------:R-:W-:Y:S01]  /*7e20*/  F2FP.BF16.F32.PACK_AB R88, RZ, R88 ;  /* 0x00000058ff58723e */ /* 0x000fe200000010ff */
[-C--:B------:R-:W-:Y:S01]  /*7e30*/  FMUL R92, R92, R154.reuse ;  /* 0x0000009a5c5c7220 */ /* 0x080fe20000400000 */
[----:B------:R-:W-:Y:S01]  /*7e40*/  ISETP.GT.AND P4, PT, R0, RZ, P0 ;  /* 0x000000ff0000720c */ /* 0x000fe20000784270 */
[----:B------:R-:W-:Y:S01]  /*7e50*/  FMUL R93, R93, R154 ;  /* 0x0000009a5d5d7220 */ /* 0x000fe20000400000 */
[----:B------:R-:W-:Y:S01]  /*7e60*/  SHF.L.U64.HI R6, R4, 0x4, R5 ;  /* 0x0000000404067819 */ /* 0x000fe20000010205 */
[----:B------:R-:W-:Y:S01]  /*7e70*/  @P1 STG.E.U16 desc[UR36][R8.64], R88 ;  /* 0x0000005808001986 */ /* 0x000fe2000c101524 */
[----:B------:R-:W-:Y:S01]  /*7e80*/  IADD3 R10, P5, R7, R8, RZ ;  /* 0x00000008070a7210 */ /* 0x000fe20007fbe0ff */
[-C--:B------:R-:W-:Y:S01]  /*7e90*/  FMUL R94, R94, R154.reuse ;  /* 0x0000009a5e5e7220 */ /* 0x080fe20000400000 */
[----:B------:R-:W-:Y:S01]  /*7ea0*/  ISETP.GT.AND P1, PT, R0, 0x1, P0 ;  /* 0x000000010000780c */ /* 0x000fe20000724270 */
[----:B------:R-:W-:Y:S01]  /*7eb0*/  FMUL R95, R95, R154 ;  /* 0x0000009a5f5f7220 */ /* 0x000fe20000400000 */
[----:B------:R-:W-:Y:S01]  /*7ec0*/  F2FP.BF16.F32.PACK_AB R89, RZ, R89 ;  /* 0x00000059ff59723e */ /* 0x000fe200000010ff */
[----:B------:R-:W-:Y:S01]  /*7ed0*/  IMAD.X R11, R6, 0x1, R9, P5 ;  /* 0x00000001060b7824 */ /* 0x000fe200028e0609 */
[----:B------:R-:W-:Y:S01]  /*7ee0*/  F2FP.BF16.F32.PACK_AB R90, RZ, R90 ;  /* 0x0000005aff5a723e */ /* 0x000fe200000010ff */
[-C--:B------:R-:W-:Y:S01]  /*7ef0*/  FMUL R96, R96, R154.reuse ;  /* 0x0000009a60607220 */ /* 0x080fe20000400000 */
[----:B------:R-:W-:Y:S01]  /*7f00*/  F2FP.BF16.F32.PACK_AB R91, RZ, R91 ;  /* 0x0000005bff5b723e */ /* 0x000fe200000010ff */
[----:B------:R-:W-:Y:S01]  /*7f10*/  @P2 STG.E.U16 desc[UR36][R8.64+0x2], R89 ;  /* 0x0000025908002986 */ /* 0x000fe2000c101524 */
[C---:B------:R-:W-:Y:S01]  /*7f20*/  ISETP.GT.AND P5, PT, R0.reuse, 0x9, P3 ;  /* 0x000000090000780c */ /* 0x040fe20001fa4270 */
[-C--:B------:R-:W-:Y:S01]  /*7f30*/  FMUL R97, R97, R154.reuse ;  /* 0x0000009a61617220 */ /* 0x080fe20000400000 */
[C---:B------:R-:W-:Y:S01]  /*7f40*/  ISETP.GT.AND P2, PT, R0.reuse, 0x8, P0 ;  /* 0x000000080000780c */ /* 0x040fe20000744270 */
[----:B------:R-:W-:Y:S01]  /*7f50*/  @P4 STG.E.U16 desc[UR36][R10.64], R90 ;  /* 0x0000005a0a004986 */ /* 0x000fe2000c101524 */
[----:B------:R-:W-:Y:S01]  /*7f60*/  ISETP.GT.AND P4, PT, R0, 0x8, P3 ;  /* 0x000000080000780c */ /* 0x000fe20001f84270 */
[----:B------:R-:W-:Y:S01]  /*7f70*/  FMUL R98, R98, R154 ;  /* 0x0000009a62627220 */ /* 0x000fe20000400000 */
[----:B------:R-:W-:Y:S01]  /*7f80*/  F2FP.BF16.F32.PACK_AB R92, RZ, R92 ;  /* 0x0000005cff5c723e */ /* 0x000fe200000010ff */
[----:B------:R-:W-:Y:S01]  /*7f90*/  @P1 STG.E.U16 desc[UR36][R10.64+0x2], R91 ;  /* 0x0000025b0a001986 */ /* 0x000fe2000c101524 */
[----:B------:R-:W-:Y:S01]  /*7fa0*/  ISETP.GT.AND P1, PT, R0, 0x9, P0 ;  /* 0x000000090000780c */ /* 0x000fe20000724270 */
[-C--:B------:R-:W-:Y:S01]  /*7fb0*/  FMUL R99, R99, R154.reuse ;  /* 0x0000009a63637220 */ /* 0x080fe20000400000 */
[----:B------:R-:W-:Y:S01]  /*7fc0*/  F2FP.BF16.F32.PACK_AB R93, RZ, R93 ;  /* 0x0000005dff5d723e */ /* 0x000fe200000010ff */
[----:B------:R-:W-:Y:S01]  /*7fd0*/  FMUL R100, R100, R154 ;  /* 0x0000009a64647220 */ /* 0x000fe20000400000 */
[----:B------:R-:W-:Y:S01]  /*7fe0*/  F2FP.BF16.F32.PACK_AB R94, RZ, R94 ;  /* 0x0000005eff5e723e */ /* 0x000fe200000010ff */
[-C--:B------:R-:W-:Y:S01]  /*7ff0*/  FMUL R101, R101, R154.reuse ;  /* 0x0000009a65657220 */ /* 0x080fe20000400000 */
[----:B------:R-:W-:Y:S01]  /*8000*/  F2FP.BF16.F32.PACK_AB R95, RZ, R95 ;  /* 0x0000005fff5f723e */ /* 0x000fe200000010ff */
[----:B------:R-:W-:Y:S01]  /*8010*/  FMUL R102, R102, R154 ;  /* 0x0000009a66667220 */ /* 0x000fe20000400000 */
[----:B------:R-:W-:Y:S01]  /*8020*/  F2FP.BF16.F32.PACK_AB R96, RZ, R96 ;  /* 0x00000060ff60723e */ /* 0x000fe200000010ff */
[----:B------:R-:W-:Y:S01]  /*8030*/  @P4 STG.E.U16 desc[UR36][R8.64+0x10], R92 ;  /* 0x0000105c08004986 */ /* 0x000fe2000c101524 */
[C---:B------:R-:W-:Y:S01]  /*8040*/  ISETP.GT.AND P4, PT, R0.reuse, 0x10, P3 ;  /* 0x000000100000780c */ /* 0x040fe20001f84270 */
[-C--:B------:R-:W-:Y:S01]  /*8050*/  FMUL R103, R103, R154.reuse ;  /* 0x0000009a67677220 */ /* 0x080fe20000400000 */
[----:B------:R-:W-:Y:S01]  /*8060*/  F2FP.BF16.F32.PACK_AB R97, RZ, R97 ;  /* 0x00000061ff61723e */ /* 0x000fe200000010ff */
[----:B------:R-:W-:Y:S01]  /*8070*/  @P5 STG.E.U16 desc[UR36][R8.64+0x12], R93 ;  /* 0x0000125d08005986 */ /* 0x000fe2000c101524 */
[----:B------:R-:W-:Y:S01]  /*8080*/  ISETP.GT.AND P5, PT, R0, 0x11, P0 ;  /* 0x000000110000780c */ /* 0x000fe200007a4270 */
        /* <DEDUP_REMOVED lines=74> */
[-C--:B------:R-:W-:Y:S01]  /*8530*/  FMUL R125, R125, R154.reuse ;  /* 0x0000009a7d7d7220 */ /* 0x080fe20000400000 */
[----:B------:R-:W-:Y:S01]  /*8540*/  F2FP.BF16.F32.PACK_AB R119, RZ, R119 ;  /* 0x00000077ff77723e */ /* 0x000fe200000010ff */
[----:B------:R-:W-:Y:S01]  /*8550*/  FMUL R126, R126, R154 ;  /* 0x0000009a7e7e7220 */ /* 0x000fe20000400000 */
[----:B------:R-:W-:Y:S01]  /*8560*/  F2FP.BF16.F32.PACK_AB R120, RZ, R120 ;  /* 0x00000078ff78723e */ /* 0x000fe200000010ff */
        /* <DEDUP_REMOVED lines=64> */
[----:B------:R-:W-:Y:S01]  /*8970*/  FMUL R145, R145, R154 ;  /* 0x0000009a91917220 */ /* 0x000fe20000400000 */
[----:B------:R-:W-:Y:S01]  /*8980*/  F2FP.BF16.F32.PACK_AB R139, RZ, R139 ;  /* 0x0000008bff8b723e */ /* 0x000fe200000010ff */
[----:B------:R-:W-:Y:S01]  /*8990*/  IMAD.SHL.U32 R21, R4, 0x100, RZ ;  /* 0x0000010004157824 */ /* 0x000fe200078e00ff */
[----:B------:R-:W-:Y:S01]  /*89a0*/  F2FP.BF16.F32.PACK_AB R140, RZ, R140 ;  /* 0x0000008cff8c723e */ /* 0x000fe200000010ff */
[----:B------:R-:W-:Y:S01]  /*89b0*/  @P1 STG.E.U16 desc[UR36][R8.64+0x90], R124 ;  /* 0x0000907c08001986 */ /* 0x000fe2000c101524 */
[----:B------:R-:W-:Y:S01]  /*89c0*/  ISETP.GT.AND P1, PT, R0, 0x50, P3 ;  /* 0x000000500000780c */ /* 0x000fe20001f24270 */
[-C--:B------:R-:W-:Y:S01]  /*89d0*/  FMUL R146, R146, R154.reuse ;  /* 0x0000009a92927220 */ /* 0x080fe20000400000 */
[----:B------:R-:W-:Y:S01]  /*89e0*/  F2FP.BF16.F32.PACK_AB R141, RZ, R141 ;  /* 0x0000008dff8d723e */ /* 0x000fe200000010ff */
[----:B------:R-:W-:Y:S01]  /*89f0*/  @P2 STG.E.U16 desc[UR36][R8.64+0x92], R125 ;  /* 0x0000927d08002986 */ /* 0x000fe2000c101524 */
[C---:B------:R-:W-:Y:S01]  /*8a00*/  ISETP.GT.AND P2, PT, R0.reuse, 0x51, P3 ;  /* 0x000000510000780c */ /* 0x040fe20001f44270 */
[----:B------:R-:W-:Y:S01]  /*8a10*/  FMUL R147, R147, R154 ;  /* 0x0000009a93937220 */ /* 0x000fe20000400000 */
        /* <DEDUP_REMOVED lines=12> */
[----:B------:R-:W-:Y:S01]  /*8ae0*/  SHF.L.U64.HI R15, R4, 0x8, R5 ;  /* 0x00000008040f7819 */ /* 0x000fe20000010205 */
[----:B------:R-:W-:Y:S01]  /*8af0*/  @P2 STG.E.U16 desc[UR36][R8.64+0xa2], R129 ;  /* 0x0000a28108002986 */ /* 0x000fe2000c101524 */
[C---:B------:R-:W-:Y:S01]  /*8b00*/  ISETP.GT.AND P2, PT, R0.reuse, 0x59, P3 ;  /* 0x000000590000780c */ /* 0x040fe20001f44270 */
        /* <DEDUP_REMOVED lines=56> */
[----:B------:R-:W-:Y:S01]  /*8e90*/  FMUL R39, R39, R154 ;  /* 0x0000009a27277220 */ /* 0x000fe20000400000 */
[----:B------:R-:W-:Y:S01]  /*8ea0*/  F2FP.BF16.F32.PACK_AB R33, RZ, R33 ;  /* 0x00000021ff21723e */ /* 0x000fe200000010ff */
[----:B------:R-:W-:Y:S01]  /*8eb0*/  @P2 STG.E.U16 desc[UR36][R10.64+0xd0], R142 ;  /* 0x0000d08e0a002986 */ /* 0x000fe2000c101524 */
[----:B------:R-:W-:Y:S01]  /*8ec0*/  F2FP.BF16.F32.PACK_AB R34, RZ, R34 ;  /* 0x00000022ff22723e */ /* 0x000fe200000010ff */
[-C--:B------:R-:W-:Y:S01]  /*8ed0*/  FMUL R40, R40, R154.reuse ;  /* 0x0000009a28287220 */ /* 0x080fe20000400000 */
[----:B------:R-:W-:Y:S01]  /*8ee0*/  F2FP.BF16.F32.PACK_AB R35, RZ, R35 ;  /* 0x00000023ff23723e */ /* 0x000fe200000010ff */
[----:B------:R-:W-:Y:S01]  /*8ef0*/  FMUL R41, R41, R154 ;  /* 0x0000009a29297220 */ /* 0x000fe20000400000 */
[----:B------:R-:W-:Y:S01]  /*8f00*/  F2FP.BF16.F32.PACK_AB R36, RZ, R36 ;  /* 0x00000024ff24723e */ /* 0x000fe200000010ff */
[----:B------:R-:W-:Y:S01]  /*8f10*/  @P4 STG.E.U16 desc[UR36][R10.64+0xd2], R143 ;  /* 0x0000d28f0a004986 */ /* 0x000fe2000c101524 */
[----:B------:R-:W-:Y:S01]  /*8f20*/  ISETP.GT.AND P4, PT, R0, 0x71, P0 ;  /* 0x000000710000780c */ /* 0x000fe20000784270 */
[----:B------:R-:W-:Y:S01]  /*8f30*/  FMUL R42, R42, R154 ;  /* 0x0000009a2a2a7220 */ /* 0x000fe20000400000 */
[----:B------:R-:W-:Y:S01]  /*8f40*/  F2FP.BF16.F32.PACK_AB R37, RZ, R37 ;  /* 0x00000025ff25723e */ /* 0x000fe200000010ff */
[----:B------:R-:W-:Y:S01]  /*8f50*/  @P5 STG.E.U16 desc[UR36][R8.64+0xe0], R144 ;  /* 0x0000e09008005986 */ /* 0x000fe2000c101524 */
[----:B------:R-:W-:Y:S01]  /*8f60*/  ISETP.GT.AND P5, PT, R0, 0x70, P0 ;  /* 0x000000700000780c */ /* 0x000fe200007a4270 */
[----:B------:R-:W-:Y:S01]  /*8f70*/  @P1 IMAD.MOV.U32 R4, RZ, RZ, R8 ;  /* 0x000000ffff041224 */ /* 0x000fe200078e0008 */
[----:B------:R-:W-:Y:S01]  /*8f80*/  F2FP.BF16.F32.PACK_AB R38, RZ, R38 ;  /* 0x00000026ff26723e */ /* 0x000fe200000010ff */
[----:B------:R-:W-:Y:S01]  /*8f90*/  @P1 IMAD.MOV.U32 R5, RZ, RZ, R9 ;  /* 0x000000ffff051224 */ /* 0x000fe200078e0009 */
[----:B------:R-:W-:Y:S01]  /*8fa0*/  F2FP.BF16.F32.PACK_AB R39, RZ, R39 ;  /* 0x00000027ff27723e */ /* 0x000fe200000010ff */
[----:B------:R-:W-:Y:S01]  /*8fb0*/  FMUL R43, R43, R154 ;  /* 0x0000009a2b2b7220 */ /* 0x000fe20000400000 */
[----:B------:R-:W-:Y:S01]  /*8fc0*/  F2FP.BF16.F32.PACK_AB R40, RZ, R40 ;  /* 0x00000028ff28723e */ /* 0x000fe200000010ff */
[----:B------:R-:W-:Y:S01]  /*8fd0*/  FMUL R44, R44, R154 ;  /* 0x0000009a2c2c7220 */ /* 0x000fe20000400000 */
[----:B------:R0:W-:Y:S01]  /*8fe0*/  @P1 STG.E.U16 desc[UR36][R4.64+0xe2], R145 ;  /* 0x0000e29104001986 */ /* 0x0001e2000c101524 */
[----:B------:R-:W-:Y:S01]  /*8ff0*/  IADD3 R12, P1, P2, R7, R8, R21 ;  /* 0x00000008070c7210 */ /* 0x000fe20007a3e015 */
[-C--:B------:R-:W-:Y:S01]  /*9000*/  FMUL R45, R45, R154.reuse ;  /* 0x0000009a2d2d7220 */ /* 0x080fe20000400000 */
[----:B------:R-:W-:Y:S01]  /*9010*/  F2FP.BF16.F32.PACK_AB R41, RZ, R41 ;  /* 0x00000029ff29723e */ /* 0x000fe200000010ff */
[-C--:B------:R-:W-:Y:S01]  /*9020*/  FMUL R46, R46, R154.reuse ;  /* 0x0000009a2e2e7220 */ /* 0x080fe20000400000 */
[----:B------:R-:W-:Y:S01]  /*9030*/  IADD3.X R13, R6, R9, R15, P1, P2 ;  /* 0x00000009060d7210 */ /* 0x000fe20000fe440f */
[-C--:B------:R-:W-:Y:S01]  /*9040*/  FMUL R47, R47, R154.reuse ;  /* 0x0000009a2f2f7220 */ /* 0x080fe20000400000 */
[C---:B------:R-:W-:Y:S01]  /*9050*/  ISETP.GT.AND P1, PT, R3.reuse, 0x80, PT ;  /* 0x000000800300780c */ /* 0x040fe20003f24270 */
[-C--:B------:R-:W-:Y:S01]  /*9060*/  FMUL R48, R48, R154.reuse ;  /* 0x0000009a30307220 */ /* 0x080fe20000400000 */
[----:B------:R-:W-:Y:S01]  /*9070*/  ISETP.GT.AND P2, PT, R3, 0x88, PT ;  /* 0x000000880300780c */ /* 0x000fe20003f44270 */
[----:B------:R-:W-:Y:S01]  /*9080*/  FMUL R49, R49, R154 ;  /* 0x0000009a31317220 */ /* 0x000fe20000400000 */
[----:B------:R-:W-:Y:S01]  /*9090*/  F2FP.BF16.F32.PACK_AB R42, RZ, R42 ;  /* 0x0000002aff2a723e */ /* 0x000fe200000010ff */
[----:B0-----:R-:W-:Y:S01]  /*90a0*/  @P5 IMAD.MOV.U32 R4, RZ, RZ, R10 ;  /* 0x000000ffff045224 */ /* 0x001fe200078e000a */
[----:B------:R-:W-:Y:S01]  /*90b0*/  F2FP.BF16.F32.PACK_AB R43, RZ, R43 ;  /* 0x0000002bff2b723e */ /* 0x000fe200000010ff */
[----:B------:R-:W-:Y:S01]  /*90c0*/  @P5 IMAD.MOV.U32 R5, RZ, RZ, R11 ;  /* 0x000000ffff055224 */ /* 0x000fe200078e000b */
[----:B------:R-:W-:Y:S01]  /*90d0*/  F2FP.BF16.F32.PACK_AB R44, RZ, R44 ;  /* 0x0000002cff2c723e */ /* 0x000fe200000010ff */
[-C--:B------:R-:W-:Y:S01]  /*90e0*/  FMUL R50, R50, R154.reuse ;  /* 0x0000009a32327220 */ /* 0x080fe20000400000 */
[----:B------:R-:W-:Y:S01]  /*90f0*/  F2FP.BF16.F32.PACK_AB R45, RZ, R45 ;  /* 0x0000002dff2d723e */ /* 0x000fe200000010ff */
[-C--:B------:R-:W-:Y:S01]  /*9100*/  FMUL R51, R51, R154.reuse ;  /* 0x0000009a33337220 */ /* 0x080fe20000400000 */
[----:B------:R0:W-:Y:S01]  /*9110*/  @P5 STG.E.U16 desc[UR36][R4.64+0xe0], R146 ;  /* 0x0000e09204005986 */ /* 0x0001e2000c101524 */
[----:B------:R-:W-:Y:S01]  /*9120*/  ISETP.GT.AND P5, PT, R0, 0x78, P3 ;  /* 0x000000780000780c */ /* 0x000fe20001fa4270 */
[-C--:B------:R-:W-:Y:S01]  /*9130*/  FMUL R52, R52, R154.reuse ;  /* 0x0000009a34347220 */ /* 0x080fe20000400000 */
[C---:B------:R-:W-:Y:S01]  /*9140*/  ISETP.GT.AND P3, PT, R0.reuse, 0x79, P3 ;  /* 0x000000790000780c */ /* 0x040fe20001f64270 */
[----:B------:R-:W-:Y:S01]  /*9150*/  @P4 STG.E.U16 desc[UR36][R10.64+0xe2], R147 ;  /* 0x0000e2930a004986 */ /* 0x000fe2000c101524 */
[C---:B------:R-:W-:Y:S01]  /*9160*/  ISETP.GT.AND P4, PT, R0.reuse, 0x78, P0 ;  /* 0x000000780000780c */ /* 0x040fe20000784270 */
[-C--:B------:R-:W-:Y:S01]  /*9170*/  FMUL R53, R53, R154.reuse ;  /* 0x0000009a35357220 */ /* 0x080fe20000400000 */
[----:B------:R-:W-:Y:S01]  /*9180*/  ISETP.GT.AND P0, PT, R0, 0x79, P0 ;  /* 0x000000790000780c */ /* 0x000fe20000704270 */
[----:B------:R-:W-:Y:S01]  /*9190*/  FMUL R54, R54, R154 ;  /* 0x0000009a36367220 */ /* 0x000fe20000400000 */
[----:B------:R-:W-:Y:S01]  /*91a0*/  F2FP.BF16.F32.PACK_AB R46, RZ, R46 ;  /* 0x0000002eff2e723e */ /* 0x000fe200000010ff */
[-C--:B------:R-:W-:Y:S01]  /*91b0*/  FMUL R55, R55, R154.reuse ;  /* 0x0000009a37377220 */ /* 0x080fe20000400000 */
[----:B------:R-:W-:Y:S01]  /*91c0*/  F2FP.BF16.F32.PACK_AB R47, RZ, R47 ;  /* 0x0000002fff2f723e */ /* 0x000fe200000010ff */
[----:B------:R-:W-:Y:S01]  /*91d0*/  FMUL R56, R56, R154 ;  /* 0x0000009a38387220 */ /* 0x000fe20000400000 */
[----:B------:R-:W-:Y:S01]  /*91e0*/  F2FP.BF16.F32.PACK_AB R48, RZ, R48 ;  /* 0x00000030ff30723e */ /* 0x000fe200000010ff */
[----:B------:R-:W-:Y:S01]  /*91f0*/  @P5 STG.E.U16 desc[UR36][R8.64+0xf0], R148 ;  /* 0x0000f09408005986 */ /* 0x000fe2000c101524 */
[----:B0-----:R-:W-:Y:S01]  /*9200*/  IADD3 R4, P5, R21, R8, RZ ;  /* 0x0000000815047210 */ /* 0x001fe20007fbe0ff */
[-C--:B------:R-:W-:Y:S01]  /*9210*/  FMUL R57, R57, R154.reuse ;  /* 0x0000009a39397220 */ /* 0x080fe20000400000 */
[----:B------:R-:W-:Y:S01]  /*9220*/  F2FP.BF16.F32.PACK_AB R49, RZ, R49 ;  /* 0x00000031ff31723e */ /* 0x000fe200000010ff */
[----:B------:R0:W-:Y:S01]  /*9230*/  @P3 STG.E.U16 desc[UR36][R8.64+0xf2], R149 ;  /* 0x0000f29508003986 */ /* 0x0001e2000c101524 */
[----:B------:R-:W-:Y:S01]  /*9240*/  IADD3.X R5, R15, R9, RZ, P5, !PT ;  /* 0x000000090f057210 */ /* 0x000fe20002ffe4ff */
[-C--:B------:R-:W-:Y:S01]  /*9250*/  FMUL R58, R58, R154.reuse ;  /* 0x0000009a3a3a7220 */ /* 0x080fe20000400000 */
[C---:B------:R-:W-:Y:S01]  /*9260*/  ISETP.GT.AND P3, PT, R0.reuse, RZ, P1 ;  /* 0x000000ff0000720c */ /* 0x040fe20000f64270 */
[----:B------:R-:W-:Y:S01]  /*9270*/  @P4 STG.E.U16 desc[UR36][R10.64+0xf0], R150 ;  /* 0x0000f0960a004986 */ /* 0x000fe2000c101524 */
[C---:B------:R-:W-:Y:S01]  /*9280*/  ISETP.GT.AND P4, PT, R0.reuse, 0x1, P1 ;  /* 0x000000010000780c */ /* 0x040fe20000f84270 */
[-C--:B------:R-:W-:Y:S01]  /*9290*/  FMUL R59, R59, R154.reuse ;  /* 0x0000009a3b3b7220 */ /* 0x080fe20000400000 */
[C---:B------:R-:W-:Y:S01]  /*92a0*/  ISETP.GT.AND P5, PT, R0.reuse, RZ, P2 ;  /* 0x000000ff0000720c */ /* 0x040fe200017a4270 */
        /* <DEDUP_REMOVED lines=10> */
[----:B------:R-:W-:Y:S01]  /*9350*/  FMUL R63, R63, R154 ;  /* 0x0000009a3f3f7220 */ /* 0x000fe20000400000 */
[----:B------:R-:W-:Y:S01]  /*9360*/  F2FP.BF16.F32.PACK_AB R53, RZ, R53 ;  /* 0x00000035ff35723e */ /* 0x000fe200000010ff */
[----:B------:R-:W-:Y:S01]  /*9370*/  @P4 STG.E.U16 desc[UR36][R4.64+0x2], R25 ;  /* 0x0000021904004986 */ /* 0x000fe2000c101524 */
[----:B------:R-:W-:Y:S01]  /*9380*/  IADD3 R14, P4, R7, R4, RZ ;  /* 0x00000004070e7210 */ /* 0x000fe20007f9e0ff */
[--C-:B------:R-:W-:Y:S01]  /*9390*/  IMAD.X R9, R6, 0x1, R5.reuse, P3 ;  /* 0x0000000106097824 */ /* 0x100fe200018e0605 */
[----:B------:R-:W-:Y:S01]  /*93a0*/  ISETP.GT.AND P3, PT, R0, 0x9, P2 ;  /* 0x000000090000780c */ /* 0x000fe20001764270 */
[----:B------:R-:W-:Y:S01]  /*93b0*/  FMUL R64, R64, R154 ;  /* 0x0000009a40407220 */ /* 0x000fe20000400000 */
[----:B------:R-:W-:Y:S01]  /*93c0*/  F2FP.BF16.F32.PACK_AB R54, RZ, R54 ;  /* 0x00000036ff36723e */ /* 0x000fe200000010ff */
[----:B------:R-:W-:Y:S01]  /*93d0*/  IMAD.X R15, R6, 0x1, R5, P4 ;  /* 0x00000001060f7824 */ /* 0x000fe200020e0605 */
[----:B------:R-:W-:Y:S01]  /*93e0*/  ISETP.GT.AND P4, PT, R0, 0x8, P1 ;  /* 0x000000080000780c */ /* 0x000fe20000f84270 */
[-C--:B------:R-:W-:Y:S01]  /*93f0*/  FMUL R65, R65, R154.reuse ;  /* 0x0000009a41417220 */ /* 0x080fe20000400000 */
[----:B------:R-:W-:Y:S01]  /*9400*/  F2FP.BF16.F32.PACK_AB R55, RZ, R55 ;  /* 0x00000037ff37723e */ /* 0x000fe200000010ff */
[-C--:B------:R-:W-:Y:S01]  /*9410*/  FMUL R66, R66, R154.reuse ;  /* 0x0000009a42427220 */ /* 0x080fe20000400000 */
        /* <DEDUP_REMOVED lines=8> */
[-C--:B------:R-:W-:Y:S01]  /*94a0*/  FMUL R69, R69, R154.reuse ;  /* 0x0000009a45457220 */ /* 0x080fe20000400000 */
[----:B------:R-:W-:Y:S01]  /*94b0*/  @P4 STG.E.U16 desc[UR36][R4.64+0x10], R28 ;  /* 0x0000101c04004986 */ /* 0x000fe2000c101524 */
[----:B------:R-:W-:Y:S01]  /*94c0*/  ISETP.GT.AND P4, PT, R0, 0x10, P1 ;  /* 0x000000100000780c */ /* 0x000fe20000f84270 */
[----:B------:R-:W-:Y:S01]  /*94d0*/  FMUL R70, R70, R154 ;  /* 0x0000009a46467220 */ /* 0x000fe20000400000 */
[----:B------:R-:W-:Y:S01]  /*94e0*/  F2FP.BF16.F32.PACK_AB R58, RZ, R58 ;  /* 0x0000003aff3a723e */ /* 0x000fe200000010ff */
[-C--:B------:R-:W-:Y:S01]  /*94f0*/  FMUL R71, R71, R154.reuse ;  /* 0x0000009a47477220 */ /* 0x080fe20000400000 */
        /* <DEDUP_REMOVED lines=18> */
[--C-:B------:R-:W-:Y:S01]  /*9620*/  @P0 IMAD.MOV.U32 R6, RZ, RZ, R12.reuse ;  /* 0x000000ffff060224 */ /* 0x100fe200078e000c */
[----:B------:R-:W-:Y:S01]  /*9630*/  F2FP.BF16.F32.PACK_AB R63, RZ, R63 ;  /* 0x0000003fff3f723e */ /* 0x000fe200000010ff */
[--C-:B------:R-:W-:Y:S01]  /*9640*/  @P0 IMAD.MOV.U32 R7, RZ, RZ, R13.reuse ;  /* 0x000000ffff070224 */ /* 0x100fe200078e000d */
[----:B------:R-:W-:Y:S01]  /*9650*/  F2FP.BF16.F32.PACK_AB R64, RZ, R64 ;  /* 0x00000040ff40723e */ /* 0x000fe200000010ff */
[-C--:B------:R-:W-:Y:S01]  /*9660*/  FMUL R76, R76, R154.reuse ;  /* 0x0000009a4c4c7220 */ /* 0x080fe20000400000 */
[----:B------:R-:W-:Y:S01]  /*9670*/  F2FP.BF16.F32.PACK_AB R65, RZ, R65 ;  /* 0x00000041ff41723e */ /* 0x000fe200000010ff */
[-C--:B------:R-:W-:Y:S01]  /*9680*/  FMUL R77, R77, R154.reuse ;  /* 0x0000009a4d4d7220 */ /* 0x080fe20000400000 */
[----:B------:R0:W-:Y:S01]  /*9690*/  @P0 STG.E.U16 desc[UR36][R6.64+0x20], R34 ;  /* 0x0000202206000986 */ /* 0x0001e2000c101524 */
        /* <DEDUP_REMOVED lines=11> */
[--C-:B0-----:R-:W-:Y:S01]  /*9750*/  @P3 IMAD.MOV.U32 R6, RZ, RZ, R12.reuse ;  /* 0x000000ffff063224 */ /* 0x101fe200078e000c */
[----:B------:R-:W-:Y:S01]  /*9760*/  F2FP.BF16.F32.PACK_AB R71, RZ, R71 ;  /* 0x00000047ff47723e */ /* 0x000fe200000010ff */
[--C-:B------:R-:W-:Y:S01]  /*9770*/  @P3 IMAD.MOV.U32 R7, RZ, RZ, R13.reuse ;  /* 0x000000ffff073224 */ /* 0x100fe200078e000d */
[----:B------:R-:W-:Y:S01]  /*9780*/  F2FP.BF16.F32.PACK_AB R72, RZ, R72 ;  /* 0x00000048ff48723e */ /* 0x000fe200000010ff */
[-C--:B------:R-:W-:Y:S01]  /*9790*/  FMUL R83, R83, R154.reuse ;  /* 0x0000009a53537220 */ /* 0x080fe20000400000 */
[----:B------:R-:W-:Y:S01]  /*97a0*/  F2FP.BF16.F32.PACK_AB R73, RZ, R73 ;  /* 0x00000049ff49723e */ /* 0x000fe200000010ff */
[-C--:B------:R-:W-:Y:S01]  /*97b0*/  FMUL R84, R84, R154.reuse ;  /* 0x0000009a54547220 */ /* 0x080fe20000400000 */
[----:B------:R0:W-:Y:S01]  /*97c0*/  @P3 STG.E.U16 desc[UR36][R6.64+0x22], R35 ;  /* 0x0000222306003986 */ /* 0x0001e2000c101524 */
        /* <DEDUP_REMOVED lines=11> */
[----:B0-----:R-:W-:Y:S01]  /*9880*/  @P0 IMAD.MOV.U32 R6, RZ, RZ, R12 ;  /* 0x000000ffff060224 */ /* 0x001fe200078e000c */
[----:B------:R-:W-:Y:S01]  /*9890*/  F2FP.BF16.F32.PACK_AB R77, RZ, R77 ;  /* 0x0000004dff4d723e */ /* 0x000fe200000010ff */
[----:B------:R-:W-:Y:S01]  /*98a0*/  @P0 IMAD.MOV.U32 R7, RZ, RZ, R13 ;  /* 0x000000ffff070224 */ /* 0x000fe200078e000d */
[----:B------:R-:W-:-:S02]  /*98b0*/  F2FP.BF16.F32.PACK_AB R78, RZ, R78 ;  /* 0x0000004eff4e723e */ /* 0x000fc400000010ff */
[----:B------:R-:W-:Y:S02]  /*98c0*/  F2FP.BF16.F32.PACK_AB R79, RZ, R79 ;  /* 0x0000004fff4f723e */ /* 0x000fe400000010ff */
[----:B------:R0:W-:Y:S01]  /*98d0*/  @P0 STG.E.U16 desc[UR36][R6.64+0x30], R38 ;  /* 0x0000302606000986 */ /* 0x0001e2000c101524 */
[----:B------:R-:W-:Y:S02]  /*98e0*/  ISETP.GT.AND P0, PT, R0, 0x20, P2 ;  /* 0x000000200000780c */ /* 0x000fe40001704270 */
[----:B------:R-:W-:Y:S02]  /*98f0*/  F2FP.BF16.F32.PACK_AB R80, RZ, R80 ;  /* 0x00000050ff50723e */ /* 0x000fe400000010ff */
[----:B------:R-:W-:Y:S02]  /*9900*/  F2FP.BF16.F32.PACK_AB R81, RZ, R81 ;  /* 0x00000051ff51723e */ /* 0x000fe400000010ff */
[----:B------:R-:W-:Y:S02]  /*9910*/  F2FP.BF16.F32.PACK_AB R82, RZ, R82 ;  /* 0x00000052ff52723e */ /* 0x000fe400000010ff */
[----:B------:R-:W-:-:S02]  /*9920*/  F2FP.BF16.F32.PACK_AB R83, RZ, R83 ;  /* 0x00000053ff53723e */ /* 0x000fc400000010ff */
[----:B------:R-:W-:Y:S01]  /*9930*/  F2FP.BF16.F32.PACK_AB R84, RZ, R84 ;  /* 0x00000054ff54723e */ /* 0x000fe200000010ff */
[----:B0-----:R-:W-:Y:S01]  /*9940*/  @P3 IMAD.MOV.U32 R7, RZ, RZ, R13 ;  /* 0x000000ffff073224 */ /* 0x001fe200078e000d */
[----:B------:R-:W-:Y:S02]  /*9950*/  @P3 MOV R6, R12 ;  /* 0x0000000c00063202 */ /* 0x000fe40000000f00 */
[----:B------:R-:W-:Y:S02]  /*9960*/  F2FP.BF16.F32.PACK_AB R85, RZ, R85 ;  /* 0x00000055ff55723e */ /* 0x000fe400000010ff */
[----:B------:R-:W-:Y:S01]  /*9970*/  F2FP.BF16.F32.PACK_AB R86, RZ, R86 ;  /* 0x00000056ff56723e */ /* 0x000fe200000010ff */
[----:B------:R0:W-:Y:S01]  /*9980*/  @P3 STG.E.U16 desc[UR36][R6.64+0x32], R39 ;  /* 0x0000322706003986 */ /* 0x0001e2000c101524 */
[C---:B------:R-:W-:Y:S02]  /*9990*/  ISETP.GT.AND P3, PT, R0.reuse, 0x21, P2 ;  /* 0x000000210000780c */ /* 0x040fe40001764270 */
[----:B------:R-:W-:Y:S01]  /*99a0*/  F2FP.BF16.F32.PACK_AB R87, RZ, R87 ;  /* 0x00000057ff57723e */ /* 0x000fe200000010ff */
[----:B------:R-:W-:Y:S01]  /*99b0*/  @P4 STG.E.U16 desc[UR36][R4.64+0x40], R40 ;  /* 0x0000402804004986 */ /* 0x000fe2000c101524 */
[----:B------:R-:W-:-:S03]  /*99c0*/  ISETP.GT.AND P4, PT, R0, 0x28, P1 ;  /* 0x000000280000780c */ /* 0x000fc60000f84270 */
[----:B------:R-:W-:Y:S01]  /*99d0*/  @P5 STG.E.U16 desc[UR36][R4.64+0x42], R41 ;  /* 0x0000422904005986 */ /* 0x000fe2000c101524 */
[----:B------:R-:W-:Y:S01]  /*99e0*/  ISETP.GT.AND P5, PT, R0, 0x29, P1 ;  /* 0x000000290000780c */ /* 0x000fe20000fa4270 */
[----:B0-----:R-:W-:Y:S02]  /*99f0*/  @P0 IMAD.MOV.U32 R6, RZ, RZ, R12 ;  /* 0x000000ffff060224 */ /* 0x001fe400078e000c */
[----:B------:R-:W-:-:S05]  /*9a00*/  @P0 IMAD.MOV.U32 R7, RZ, RZ, R13 ;  /* 0x000000ffff070224 */ /* 0x000fca00078e000d */
[----:B------:R0:W-:Y:S01]  /*9a10*/  @P0 STG.E.U16 desc[UR36][R6.64+0x40], R42 ;  /* 0x0000402a06000986 */ /* 0x0001e2000c101524 */
[----:B------:R-:W-:Y:S01]  /*9a20*/  ISETP.GT.AND P0, PT, R0, 0x28, P2 ;  /* 0x000000280000780c */ /* 0x000fe20001704270 */
[----:B0-----:R-:W-:Y:S02]  /*9a30*/  @P3 IMAD.MOV.U32 R6, RZ, RZ, R12 ;  /* 0x000000ffff063224 */ /* 0x001fe400078e000c */
[----:B------:R-:W-:-:S05]  /*9a40*/  @P3 IMAD.MOV.U32 R7, RZ, RZ, R13 ;  /* 0x000000ffff073224 */ /* 0x000fca00078e000d */
[----:B------:R0:W-:Y:S01]  /*9a50*/  @P3 STG.E.U16 desc[UR36][R6.64+0x42], R43 ;  /* 0x0000422b06003986 */ /* 0x0001e2000c101524 */
[----:B------:R-:W-:-:S03]  /*9a60*/  ISETP.GT.AND P3, PT, R0, 0x29, P2 ;  /* 0x000000290000780c */ /* 0x000fc60001764270 */
        /* <DEDUP_REMOVED lines=8> */
[----:B0-----:R-:W-:Y:S01]  /*9af0*/  @P3 IMAD.MOV.U32 R6, RZ, RZ, R12 ;  /* 0x000000ffff063224 */ /* 0x001fe200078e000c */
[----:B------:R-:W-:-:S05]  /*9b00*/  @P3 MOV R7, R13 ;  /* 0x0000000d00073202 */ /* 0x000fca0000000f00 */
        /* <DEDUP_REMOVED lines=29> */
[----:B------:R-:W-:Y:S02]  /*9ce0*/  ISETP.GT.AND P5, PT, R0, 0x49, P1 ;  /* 0x000000490000780c */ /* 0x000fe40000fa4270 */
[----:B0-----:R-:W-:Y:S01]  /*9cf0*/  @P0 MOV R6, R12 ;  /* 0x0000000c00060202 */ /* 0x001fe20000000f00 */
        /* <DEDUP_REMOVED lines=23> */
[----:B0-----:R-:W-:Y:S01]  /*9e70*/  @P0 IMAD.MOV.U32 R6, RZ, RZ, R12 ;  /* 0x000000ffff060224 */ /* 0x001fe200078e000c */
[----:B------:R-:W-:-:S05]  /*9e80*/  @P0 MOV R7, R13 ;  /* 0x0000000d00070202 */ /* 0x000fca0000000f00 */
        /* <DEDUP_REMOVED lines=25> */
[----:B------:R-:W-:Y:S02]  /*a020*/  ISETP.GT.AND P0, PT, R0, 0x68, P2 ;  /* 0x000000680000780c */ /* 0x000fe40001704270 */
[----:B0-----:R-:W-:Y:S01]  /*a030*/  @P3 MOV R6, R12 ;  /* 0x0000000c00063202 */ /* 0x001fe20000000f00 */
        /* <DEDUP_REMOVED lines=14> */
[C---:B------:R-:W-:Y:S02]  /*a120*/  ISETP.GT.AND P3, PT, R0.reuse, 0x78, P1 ;  /* 0x000000780000780c */ /* 0x040fe40000f64270 */
[C---:B------:R-:W-:Y:S01]  /*a130*/  ISETP.GT.AND P1, PT, R0.reuse, 0x79, P1 ;  /* 0x000000790000780c */ /* 0x040fe20000f24270 */
[----:B------:R-:W-:Y:S01]  /*a140*/  @P4 STG.E.U16 desc[UR36][R4.64+0xe0], R80 ;  /* 0x0000e05004004986 */ /* 0x000fe2000c101524 */
[----:B------:R-:W-:-:S03]  /*a150*/  ISETP.GT.AND P4, PT, R0, 0x71, P2 ;  /* 0x000000710000780c */ /* 0x000fc60001784270 */
[----:B------:R-:W-:Y:S01]  /*a160*/  @P5 STG.E.U16 desc[UR36][R4.64+0xe2], R81 ;  /* 0x0000e25104005986 */ /* 0x000fe2000c101524 */
[C---:B------:R-:W-:Y:S02]  /*a170*/  ISETP.GT.AND P5, PT, R0.reuse, 0x78, P2 ;  /* 0x000000780000780c */ /* 0x040fe400017a4270 */
[----:B------:R-:W-:Y:S01]  /*a180*/  ISETP.GT.AND P2, PT, R0, 0x79, P2 ;  /* 0x000000790000780c */ /* 0x000fe20001744270 */
[----:B0-----:R-:W-:Y:S02]  /*a190*/  @P0 IMAD.MOV.U32 R6, RZ, RZ, R12 ;  /* 0x000000ffff060224 */ /* 0x001fe400078e000c */
[----:B------:R-:W-:-:S05]  /*a1a0*/  @P0 IMAD.MOV.U32 R7, RZ, RZ, R13 ;  /* 0x000000ffff070224 */ /* 0x000fca00078e000d */
[----:B------:R0:W-:Y:S02]  /*a1b0*/  @P0 STG.E.U16 desc[UR36][R6.64+0xe0], R82 ;  /* 0x0000e05206000986 */ /* 0x0001e4000c101524 */
[----:B0-----:R-:W-:Y:S01]  /*a1c0*/  @P4 IMAD.MOV.U32 R6, RZ, RZ, R12 ;  /* 0x000000ffff064224 */ /* 0x001fe200078e000c */
[----:B------:R-:W-:-:S05]  /*a1d0*/  @P4 MOV R7, R13 ;  /* 0x0000000d00074202 */ /* 0x000fca0000000f00 */
[----:B------:R-:W-:Y:S04]  /*a1e0*/  @P4 STG.E.U16 desc[UR36][R6.64+0xe2], R83 ;  /* 0x0000e25306004986 */ /* 0x000fe8000c101524 */
[----:B------:R-:W-:Y:S04]  /*a1f0*/  @P3 STG.E.U16 desc[UR36][R4.64+0xf0], R84 ;  /* 0x0000f05404003986 */ /* 0x000fe8000c101524 */
[----:B------:R0:W-:Y:S02]  /*a200*/  @P1 STG.E.U16 desc[UR36][R4.64+0xf2], R85 ;  /* 0x0000f25504001986 */ /* 0x0001e4000c101524 */
[----:B0-----:R-:W-:-:S02]  /*a210*/  @P5 IMAD.MOV.U32 R4, RZ, RZ, R12 ;  /* 0x000000ffff045224 */ /* 0x001fc400078e000c */
[----:B------:R-:W-:-:S05]  /*a220*/  @P5 IMAD.MOV.U32 R5, RZ, RZ, R13 ;  /* 0x000000ffff055224 */ /* 0x000fca00078e000d */
[----:B------:R0:W-:Y:S04]  /*a230*/  @P5 STG.E.U16 desc[UR36][R4.64+0xf0], R86 ;  /* 0x0000f05604005986 */ /* 0x0001e8000c101524 */
[----:B------:R0:W-:Y:S02]  /*a240*/  @P2 STG.E.U16 desc[UR36][R12.64+0xf2], R87 ;  /* 0x0000f2570c002986 */ /* 0x0001e4000c101524 */
.L_x_280:
[----:B------:R-:W-:Y:S05]  /*a250*/  BSYNC B0 ;  /* 0x0000000000007941 */ /* 0x000fea0003800000 */
.L_x_28:
[----:B------:R-:W-:Y:S01]  /*a260*/  ULDC UR4, c[0x0][0xc] ;  /* 0x0000030000047ab9 */ /* 0x000fe20000000800 */
[----:B------:R-:W-:Y:S01]  /*a270*/  ULDC UR5, c[0x0][0x10] ;  /* 0x0000040000057ab9 */ /* 0x000fe20000000800 */
[----:B0-----:R-:W0:Y:S01]  /*a280*/  LDC R3, c[0x0][0x14] ;  /* 0x00000500ff037b82 */ /* 0x001e220000000800 */
[----:B------:R-:W-:Y:S01]  /*a290*/  UIMAD.WIDE.U32 UR4, UR4, UR5, URZ ;  /* 0x00000005040472a5 */ /* 0x000fe2000f8e003f */
[----:B------:R-:W-:Y:S01]  /*a2a0*/  PRMT R0, RZ, 0x7610, R0 ;  /* 0x00007610ff007816 */ /* 0x000fe20000000000 */
[----:B------:R-:W-:Y:S02]  /*a2b0*/  IMAD.MOV.U32 R153, RZ, RZ, -0x1 ;  /* 0xffffffffff997424 */ /* 0x000fe400078e00ff */
[----:B------:R-:W-:Y:S02]  /*a2c0*/  IMAD.MOV.U32 R23, RZ, RZ, -0x1 ;  /* 0xffffffffff177424 */ /* 0x000fe400078e00ff */
[----:B0-----:R-:W-:-:S04]  /*a2d0*/  IMAD.WIDE.U32 R16, R3, UR4, R16 ;  /* 0x0000000403107c25 */ /* 0x001fc8000f8e0010 */
[----:B------:R-:W-:Y:S01]  /*a2e0*/  IMAD R3, R3, UR5, RZ ;  /* 0x0000000503037c24 */ /* 0x000fe2000f8e02ff */
[----:B------:R-:W-:Y:S02]  /*a2f0*/  ULDC.64 UR4, c[0x0][0x650] ;  /* 0x0001940000047ab9 */ /* 0x000fe40000000a00 */
[----:B------:R-:W-:Y:S01]  /*a300*/  ISETP.GE.U32.AND P0, PT, R16, UR4, PT ;  /* 0x0000000410007c0c */ /* 0x000fe2000bf06070 */
[----:B------:R-:W-:-:S05]  /*a310*/  IMAD.IADD R17, R17, 0x1, R3 ;  /* 0x0000000111117824 */ /* 0x000fca00078e0203 */
[----:B------:R-:W-:-:S13]  /*a320*/  ISETP.GE.U32.AND.EX P0, PT, R17, UR5, PT, P0 ;  /* 0x0000000511007c0c */ /* 0x000fda000bf06100 */
[----:B------:R-:W-:Y:S05]  /*a330*/  @P0 BRA `(.L_x_281) ;  /* 0x0000000400640947 */ /* 0x000fea0003800000 */
[----:B------:R-:W0:Y:S01]  /*a340*/  S2R R12, SR_CTAID.X ;  /* 0x00000000000c7919 */ /* 0x000e220000002500 */
[----:B-12---:R-:W1:Y:S01]  /*a350*/  LDC.64 R10, c[0x0][0x628] ;  /* 0x00018a00ff0a7b82 */ /* 0x006e620000000a00 */
[----:B------:R-:W-:Y:S01]  /*a360*/  ULDC UR4, c[0x0][0x150] ;  /* 0x0000540000047ab9 */ /* 0x000fe20000000800 */
[----:B------:R-:W-:Y:S01]  /*a370*/  IMAD.MOV.U32 R8, RZ, RZ, R16 ;  /* 0x000000ffff087224 */ /* 0x000fe200078e0010 */
[----:B------:R-:W2:Y:S01]  /*a380*/  S2R R24, SR_CTAID.Y ;  /* 0x0000000000187919 */ /* 0x000ea20000002600 */
[----:B------:R-:W-:-:S04]  /*a390*/  IMAD.MOV.U32 R9, RZ, RZ, R17 ;  /* 0x000000ffff097224 */ /* 0x000fc800078e0011 */
[----:B------:R-:W2:Y:S08]  /*a3a0*/  LDC R21, c[0x0][0x144] ;  /* 0x00005100ff157b82 */ /* 0x000eb00000000800 */
[----:B------:R-:W2:Y:S08]  /*a3b0*/  LDC R0, c[0x0][0x630] ;  /* 0x00018c00ff007b82 */ /* 0x000eb00000000800 */
[----:B------:R-:W2:Y:S01]  /*a3c0*/  LDC.64 R14, c[0x0][0x620] ;  /* 0x00018800ff0e7b82 */ /* 0x000ea20000000a00 */
[----:B-1----:R-:W-:-:S04]  /*a3d0*/  ISETP.NE.U32.AND P0, PT, R10, RZ, PT ;  /* 0x000000ff0a00720c */ /* 0x002fc80003f05070 */
[----:B------:R-:W-:Y:S02]  /*a3e0*/  ISETP.NE.AND.EX P0, PT, R11, RZ, PT, P0 ;  /* 0x000000ff0b00720c */ /* 0x000fe40003f05300 */
[----:B0-----:R-:W-:-:S05]  /*a3f0*/  I2FP.F32.U32 R3, R12 ;  /* 0x0000000c00037245 */ /* 0x001fca0000201000 */
[----:B------:R-:W-:-:S04]  /*a400*/  FMUL R3, R3, UR4 ;  /* 0x0000000403037c20 */ /* 0x000fc80008400000 */
[----:B------:R0:W1:Y:S02]  /*a410*/  F2I.U32.TRUNC.NTZ R20, R3 ;  /* 0x0000000300147305 */ /* 0x000064000020f000 */
[----:B------:R-:W-:Y:S05]  /*a420*/  @!P0 BRA `(.L_x_282) ;  /* 0x0000000000288947 */ /* 0x000fea0003800000 */
[----:B0-----:R-:W0:Y:S02]  /*a430*/  LDC R3, c[0x0][0x634] ;  /* 0x00018d00ff037b82 */ /* 0x001e240000000800 */
[----:B0-----:R-:W-:-:S05]  /*a440*/  IADD3 R3, P0, R16, R3, RZ ;  /* 0x0000000310037210 */ /* 0x001fca0007f1e0ff */
[----:B------:R-:W-:-:S04]  /*a450*/  IMAD.X R13, RZ, RZ, R17, P0 ;  /* 0x000000ffff0d7224 */ /* 0x000fc800000e0611 */
[----:B------:R-:W-:-:S04]  /*a460*/  IMAD.WIDE.U32 R4, R13, R10, RZ ;  /* 0x0000000a0d047225 */ /* 0x000fc800078e00ff */
[----:B------:R-:W-:-:S04]  /*a470*/  IMAD.WIDE.U32 R6, P0, R3, R11, R4 ;  /* 0x0000000b03067225 */ /* 0x000fc80007800004 */
[----:B------:R-:W-:Y:S01]  /*a480*/  IMAD.WIDE.U32 R4, R3, R10, RZ ;  /* 0x0000000a03047225 */ /* 0x000fe200078e00ff */
[----:B------:R-:W-:-:S03]  /*a490*/  IADD3.X R9, RZ, RZ, RZ, P0, !PT ;  /* 0x000000ffff097210 */ /* 0x000fc600007fe4ff */
[----:B------:R-:W-:Y:S01]  /*a4a0*/  IMAD.MOV.U32 R8, RZ, RZ, R7 ;  /* 0x000000ffff087224 */ /* 0x000fe200078e0007 */
[----:B------:R-:W-:-:S05]  /*a4b0*/  IADD3 RZ, P0, R5, R6, RZ ;  /* 0x0000000605ff7210 */ /* 0x000fca0007f1e0ff */
[----:B------:R-:W-:-:S08]  /*a4c0*/  IMAD.WIDE.U32.X R8, R13, R11, R8, P0 ;  /* 0x0000000b0d087225 */ /* 0x000fd000000e0408 */
.L_x_282:
[----:B------:R-:W3:Y:S01]  /*a4d0*/  LDC.64 R28, c[0x0][0x640] ;  /* 0x00019000ff1c7b82 */ /* 0x000ee20000000a00 */
[-CC-:B--2---:R-:W-:Y:S01]  /*a4e0*/  SHF.R.U64 R23, R8, R0.reuse, R9.reuse ;  /* 0x0000000008177219 */ /* 0x184fe20000001209 */
[----:B-1----:R-:W-:Y:S01]  /*a4f0*/  IMAD.MOV R20, RZ, RZ, -R20 ;  /* 0x000000ffff147224 */ /* 0x002fe200078e0a14 */
[----:B------:R-:W-:Y:S01]  /*a500*/  SHF.R.U32.HI R0, RZ, R0, R9 ;  /* 0x00000000ff007219 */ /* 0x000fe20000011609 */
[----:B------:R-:W-:Y:S01]  /*a510*/  ULDC UR4, c[0x0][0x154] ;  /* 0x0000550000047ab9 */ /* 0x000fe20000000800 */
[----:B0-----:R-:W-:Y:S01]  /*a520*/  IADD3 R3, P0, RZ, -R23, RZ ;  /* 0x80000017ff037210 */ /* 0x001fe20007f1e0ff */
[----:B------:R-:W-:Y:S02]  /*a530*/  IMAD R21, R21, R20, R12 ;  /* 0x0000001415157224 */ /* 0x000fe400078e020c */
[----:B------:R-:W0:Y:S01]  /*a540*/  LDC R6, c[0x0][0x618] ;  /* 0x00018600ff067b82 */ /* 0x000e220000000800 */
[----:B------:R-:W-:Y:S02]  /*a550*/  IMAD.MOV.U32 R7, RZ, RZ, 0x1 ;  /* 0x00000001ff077424 */ /* 0x000fe400078e00ff */
[----:B------:R-:W-:-:S04]  /*a560*/  IMAD.X R5, RZ, RZ, ~R0, P0 ;  /* 0x000000ffff057224 */ /* 0x000fc800000e0e00 */
[-C--:B------:R-:W-:Y:S01]  /*a570*/  IMAD R0, R5, R14.reuse, RZ ;  /* 0x0000000e05007224 */ /* 0x080fe200078e02ff */
[----:B------:R-:W1:Y:S01]  /*a580*/  LDC R8, c[0x0][0x608] ;  /* 0x00018200ff087b82 */ /* 0x000e620000000800 */
[----:B------:R-:W-:-:S04]  /*a590*/  IMAD.WIDE.U32 R4, R3, R14, R16 ;  /* 0x0000000e03047225 */ /* 0x000fc800078e0010 */
[----:B------:R-:W-:Y:S01]  /*a5a0*/  IMAD R3, R3, R15, R0 ;  /* 0x0000000f03037224 */ /* 0x000fe200078e0200 */
[----:B------:R-:W-:Y:S02]  /*a5b0*/  I2FP.F32.U32 R0, R24 ;  /* 0x0000001800007245 */ /* 0x000fe40000201000 */
[----:B------:R-:W2:Y:S01]  /*a5c0*/  LDC R26, c[0x0][0x658] ;  /* 0x00019600ff1a7b82 */ /* 0x000ea20000000800 */
[----:B------:R-:W-:Y:S01]  /*a5d0*/  IMAD.IADD R3, R5, 0x1, R3 ;  /* 0x0000000105037824 */ /* 0x000fe200078e0203 */
[----:B---3--:R-:W-:Y:S01]  /*a5e0*/  ISETP.NE.U32.AND P0, PT, R28, RZ, PT ;  /* 0x000000ff1c00720c */ /* 0x008fe20003f05070 */
[----:B------:R-:W-:Y:S01]  /*a5f0*/  FMUL R0, R0, UR4 ;  /* 0x0000000400007c20 */ /* 0x000fe20008400000 */
[----:B------:R-:W-:Y:S02]  /*a600*/  IMAD.MOV.U32 R5, RZ, RZ, -0x1 ;  /* 0xffffffffff057424 */ /* 0x000fe400078e00ff */
[----:B------:R-:W-:Y:S01]  /*a610*/  ISETP.NE.AND.EX P0, PT, R29, RZ, PT, P0 ;  /* 0x000000ff1d00720c */ /* 0x000fe20003f05300 */
[----:B------:R3:W2:Y:S01]  /*a620*/  F2I.U32.TRUNC.NTZ R13, R0 ;  /* 0x00000000000d7305 */ /* 0x0006a2000020f000 */
[----:B------:R-:W3:Y:S01]  /*a630*/  LDC R15, c[0x0][0x148] ;  /* 0x00005200ff0f7b82 */ /* 0x000ee20000000800 */
[----:B0-----:R-:W-:-:S02]  /*a640*/  SHF.R.U64 R12, R4, R6, R3 ;  /* 0x00000006040c7219 */ /* 0x001fc40000001203 */
[----:B------:R-:W-:-:S05]  /*a650*/  SHF.R.U32.HI R3, RZ, R6, R3 ;  /* 0x00000006ff037219 */ /* 0x000fca0000011603 */
[----:B------:R-:W0:Y:S01]  /*a660*/  LDC R20, c[0x0][0x600] ;  /* 0x00018000ff147b82 */ /* 0x000e220000000800 */
[-CC-:B-1----:R-:W-:Y:S02]  /*a670*/  SHF.R.U64 R10, R12, R8.reuse, R3.reuse ;  /* 0x000000080c0a7219 */ /* 0x182fe40000001203 */
[----:B------:R-:W-:-:S05]  /*a680*/  SHF.R.U32.HI R3, RZ, R8, R3 ;  /* 0x00000008ff037219 */ /* 0x000fca0000011603 */
[----:B------:R-:W1:Y:S01]  /*a690*/  LDC R27, c[0x0][0x648] ;  /* 0x00019200ff1b7b82 */ /* 0x000e620000000800 */
[-C--:B--2---:R-:W-:Y:S02]  /*a6a0*/  SHF.L.U32 R4, R5, R26.reuse, RZ ;  /* 0x0000001a05047219 */ /* 0x084fe400000006ff */
[--C-:B------:R-:W-:Y:S02]  /*a6b0*/  SHF.R.U64 R14, R10, R26, R3.reuse ;  /* 0x0000001a0a0e7219 */ /* 0x100fe40000001203 */
[----:B------:R-:W-:Y:S02]  /*a6c0*/  LOP3.LUT R25, RZ, R4, RZ, 0x33, !PT ;  /* 0x00000004ff197212 */ /* 0x000fe400078e33ff */
[-C--:B------:R-:W-:Y:S01]  /*a6d0*/  SHF.R.U32.HI R5, RZ, R26.reuse, R3 ;  /* 0x0000001aff057219 */ /* 0x080fe20000011603 */
[----:B------:R-:W2:Y:S01]  /*a6e0*/  LDC R30, c[0x0][0x638] ;  /* 0x00018e00ff1e7b82 */ /* 0x000ea20000000800 */
[----:B------:R-:W-:Y:S01]  /*a6f0*/  SHF.L.U32 R152, R7, R26, RZ ;  /* 0x0000001a07987219 */ /* 0x000fe200000006ff */
[----:B------:R-:W-:-:S06]  /*a700*/  IMAD.MOV.U32 R4, RZ, RZ, R14 ;  /* 0x000000ffff047224 */ /* 0x000fcc00078e000e */
[----:B------:R-:W0:Y:S01]  /*a710*/  LDC R31, c[0x0][0x610] ;  /* 0x00018400ff1f7b82 */ /* 0x000e220000000800 */
[----:B------:R-:W-:Y:S05]  /*a720*/  @!P0 BRA `(.L_x_283) ;  /* 0x0000000000288947 */ /* 0x000fea0003800000 */
[----:B------:R-:W4:Y:S02]  /*a730*/  LDC R3, c[0x0][0x64c] ;  /* 0x00019300ff037b82 */ /* 0x000f240000000800 */
[----:B----4-:R-:W-:-:S05]  /*a740*/  IADD3 R3, P0, R14, R3, RZ ;  /* 0x000000030e037210 */ /* 0x010fca0007f1e0ff */
        /* <DEDUP_REMOVED lines=8> */
.L_x_283:
[----:B------:R-:W-:Y:S01]  /*a7d0*/  ISETP.NE.AND P0, PT, R2, 0x1, PT ;  /* 0x000000010200780c */ /* 0x000fe20003f05270 */
[----:B0-----:R-:W-:Y:S01]  /*a7e0*/  VIADD R7, R20, 0xffffffff ;  /* 0xffffffff14077836 */ /* 0x001fe20000000000 */
[----:B-1-3--:R-:W-:Y:S01]  /*a7f0*/  SHF.R.U64 R0, R4, R27, R5 ;  /* 0x0000001b04007219 */ /* 0x00afe20000001205 */
[----:B------:R-:W-:Y:S01]  /*a800*/  IMAD.MOV R13, RZ, RZ, -R13 ;  /* 0x000000ffff0d7224 */ /* 0x000fe200078e0a0d */
[----:B------:R-:W-:Y:S01]  /*a810*/  LOP3.LUT R5, R10, R25, RZ, 0xc0, !PT ;  /* 0x000000190a057212 */ /* 0x000fe200078ec0ff */
[----:B------:R-:W-:Y:S02]  /*a820*/  IMAD.MOV.U32 R4, RZ, RZ, 0x1 ;  /* 0x00000001ff047424 */ /* 0x000fe400078e00ff */
[----:B------:R-:W-:Y:S02]  /*a830*/  IMAD.MOV R3, RZ, RZ, -R0 ;  /* 0x000000ffff037224 */ /* 0x000fe400078e0a00 */
[----:B------:R-:W-:Y:S01]  /*a840*/  IMAD R152, R152, R0, R5 ;  /* 0x0000000098987224 */ /* 0x000fe200078e0205 */
[----:B------:R-:W-:Y:S01]  /*a850*/  LOP3.LUT R5, R12, R7, RZ, 0xc0, !PT ;  /* 0x000000070c057212 */ /* 0x000fe200078ec0ff */
[----:B--2---:R-:W-:-:S02]  /*a860*/  IMAD R0, R3, R30, R14 ;  /* 0x0000001e03007224 */ /* 0x004fc400078e020e */
[----:B------:R-:W-:Y:S02]  /*a870*/  @P0 IMAD R21, R15, R13, R24 ;  /* 0x0000000d0f150224 */ /* 0x000fe400078e0218 */
[----:B------:R-:W-:Y:S01]  /*a880*/  IMAD R3, R0, R20, R5 ;  /* 0x0000001400037224 */ /* 0x000fe200078e0205 */
[----:B------:R-:W-:Y:S01]  /*a890*/  PRMT R0, R4, 0x7610, R0 ;  /* 0x0000761004007816 */ /* 0x000fe20000000000 */
[----:B------:R-:W-:-:S05]  /*a8a0*/  IMAD R152, R152, R31, R21 ;  /* 0x0000001f98987224 */ /* 0x000fca00078e0215 */
[----:B------:R-:W-:Y:S02]  /*a8b0*/  SEL R153, R3, R152, !P0 ;  /* 0x0000009803997207 */ /* 0x000fe40004000000 */
[----:B------:R-:W-:-:S07]  /*a8c0*/  SEL R152, R152, R3, !P0 ;  /* 0x0000000398987207 */ /* 0x000fce0004000000 */
.L_x_281:
[----:B------:R-:W-:-:S13]  /*a8d0*/  LOP3.LUT P0, RZ, R0, 0xff, RZ, 0xc0, !PT ;  /* 0x000000ff00ff7812 */ /* 0x000fda000780c0ff */
[----:B------:R-:W-:Y:S05]  /*a8e0*/  @P0 BRA `(.L_x_284) ;  /* 0xffffff6400980947 */ /* 0x000fea000383ffff */
[----:B------:R-:W-:Y:S05]  /*a8f0*/  EXIT ;  /* 0x000000000000794d */ /* 0x000fea0003800000 */
.L_x_3:
[----:B0-----:R-:W-:Y:S01]  /*a900*/  ULDC.64 UR4, c[0x0][0x650] ;  /* 0x0001940000047ab9 */ /* 0x001fe20000000a00 */
[----:B------:R-:W-:Y:S01]  /*a910*/  PRMT R6, RZ, 0x7610, R6 ;  /* 0x00007610ff067816 */ /* 0x000fe20000000006 */
[----:B------:R-:W-:Y:S01]  /*a920*/  IMAD.MOV.U32 R7, RZ, RZ, -0x1 ;  /* 0xffffffffff077424 */ /* 0x000fe200078e00ff */
[----:B------:R-:W-:Y:S01]  /*a930*/  ISETP.GE.U32.AND P0, PT, R16, UR4, PT ;  /* 0x0000000410007c0c */ /* 0x000fe2000bf06070 */
[----:B------:R-:W-:Y:S02]  /*a940*/  IMAD.MOV.U32 R9, RZ, RZ, -0x1 ;  /* 0xffffffffff097424 */ /* 0x000fe400078e00ff */
[----:B------:R-:W-:Y:S01]  /*a950*/  IMAD.MOV.U32 R8, RZ, RZ, -0x1 ;  /* 0xffffffffff087424 */ /* 0x000fe200078e00ff */
[----:B------:R-:W-:-:S13]  /*a960*/  ISETP.GE.U32.AND.EX P0, PT, R17, UR5, PT, P0 ;  /* 0x0000000511007c0c */ /* 0x000fda000bf06100 */
[----:B------:R-:W-:Y:S05]  /*a970*/  @P0 BRA `(.L_x_285) ;  /* 0x00000004005c0947 */ /* 0x000fea0003800000 */
[----:B------:R-:W0:Y:S01]  /*a980*/  LDC.64 R12, c[0x0][0x628] ;  /* 0x00018a00ff0c7b82 */ /* 0x000e220000000a00 */
[----:B------:R-:W-:Y:S01]  /*a990*/  MOV R10, R16 ;  /* 0x00000010000a7202 */ /* 0x000fe20000000f00 */
[----:B------:R-:W-:-:S06]  /*a9a0*/  IMAD.MOV.U32 R11, RZ, RZ, R17 ;  /* 0x000000ffff0b7224 */ /* 0x000fcc00078e0011 */
        /* <DEDUP_REMOVED lines=15> */
.L_x_286:
[--C-:B------:R-:W-:Y:S01]  /*aaa0*/  SHF.R.U64 R12, R10, R14, R11.reuse ;  /* 0x0000000e0a0c7219 */ /* 0x100fe2000000120b */
[----:B------:R-:W0:Y:S01]  /*aab0*/  LDC R22, c[0x0][0x618] ;  /* 0x00018600ff167b82 */ /* 0x000e220000000800 */
[----:B------:R-:W-:Y:S01]  /*aac0*/  I2FP.F32.U32 R6, R4 ;  /* 0x0000000400067245 */ /* 0x000fe20000201000 */
[----:B------:R-:W-:Y:S01]  /*aad0*/  ULDC UR4, c[0x0][0x150] ;  /* 0x0000540000047ab9 */ /* 0x000fe20000000800 */
[----:B------:R-:W-:Y:S02]  /*aae0*/  SHF.R.U32.HI R5, RZ, R14, R11 ;  /* 0x0000000eff057219 */ /* 0x000fe4000001160b */
[----:B------:R-:W-:Y:S01]  /*aaf0*/  IADD3 R9, P0, RZ, -R12, RZ ;  /* 0x8000000cff097210 */ /* 0x000fe20007f1e0ff */
[----:B------:R-:W-:Y:S01]  /*ab00*/  FMUL R11, R6, UR4 ;  /* 0x00000004060b7c20 */ /* 0x000fe20008400000 */
[----:B------:R-:W-:Y:S01]  /*ab10*/  ULDC UR4, c[0x0][0x154] ;  /* 0x0000550000047ab9 */ /* 0x000fe20000000800 */
[----:B------:R-:W1:Y:S02]  /*ab20*/  LDC.64 R24, c[0x0][0x640] ;  /* 0x00019000ff187b82 */ /* 0x000e640000000a00 */
[----:B------:R-:W-:-:S02]  /*ab30*/  IMAD.X R5, RZ, RZ, ~R5, P0 ;  /* 0x000000ffff057224 */ /* 0x000fc400000e0e05 */
[----:B------:R-:W2:Y:S01]  /*ab40*/  F2I.U32.TRUNC.NTZ R11, R11 ;  /* 0x0000000b000b7305 */ /* 0x000ea2000020f000 */
[----:B------:R-:W-:-:S03]  /*ab50*/  IMAD.WIDE.U32 R6, R9, R20, R16 ;  /* 0x0000001409067225 */ /* 0x000fc600078e0010 */
[----:B------:R-:W3:Y:S01]  /*ab60*/  LDC R13, c[0x0][0x144] ;  /* 0x00005100ff0d7b82 */ /* 0x000ee20000000800 */
[----:B------:R-:W-:-:S04]  /*ab70*/  IMAD R8, R5, R20, RZ ;  /* 0x0000001405087224 */ /* 0x000fc800078e02ff */
[----:B------:R-:W-:Y:S02]  /*ab80*/  IMAD R5, R9, R21, R8 ;  /* 0x0000001509057224 */ /* 0x000fe400078e0208 */
[----:B------:R-:W-:Y:S01]  /*ab90*/  IMAD.MOV.U32 R8, RZ, RZ, -0x1 ;  /* 0xffffffffff087424 */ /* 0x000fe200078e00ff */
[----:B------:R-:W4:Y:S01]  /*aba0*/  LDC R14, c[0x0][0x608] ;  /* 0x00018200ff0e7b82 */ /* 0x000f220000000800 */
[----:B------:R-:W-:Y:S01]  /*abb0*/  IMAD.IADD R5, R7, 0x1, R5 ;  /* 0x0000000107057824 */ /* 0x000fe200078e0205 */
[----:B------:R-:W-:-:S04]  /*abc0*/  I2FP.F32.U32 R7, R3 ;  /* 0x0000000300077245 */ /* 0x000fc80000201000 */
[-C--:B0-----:R-:W-:Y:S01]  /*abd0*/  SHF.R.U64 R10, R6, R22.reuse, R5 ;  /* 0x00000016060a7219 */ /* 0x081fe20000001205 */
[----:B--2---:R-:W-:Y:S01]  /*abe0*/  IMAD.MOV R6, RZ, RZ, -R11 ;  /* 0x000000ffff067224 */ /* 0x004fe200078e0a0b */
[----:B------:R-:W0:Y:S01]  /*abf0*/  LDC R9, c[0x0][0x658] ;  /* 0x00019600ff097b82 */ /* 0x000e220000000800 */
[----:B-1----:R-:W-:Y:S01]  /*ac00*/  ISETP.NE.U32.AND P0, PT, R24, RZ, PT ;  /* 0x000000ff1800720c */ /* 0x002fe20003f05070 */
[----:B------:R-:W-:Y:S01]  /*ac10*/  FMUL R7, R7, UR4 ;  /* 0x0000000407077c20 */ /* 0x000fe20008400000 */
[----:B------:R-:W-:Y:S02]  /*ac20*/  SHF.R.U32.HI R5, RZ, R22, R5 ;  /* 0x00000016ff057219 */ /* 0x000fe40000011605 */
[----:B------:R-:W-:-:S03]  /*ac30*/  ISETP.NE.AND.EX P0, PT, R25, RZ, PT, P0 ;  /* 0x000000ff1900720c */ /* 0x000fc60003f05300 */
[----:B------:R-:W1:Y:S01]  /*ac40*/  LDC R20, c[0x0][0x148] ;  /* 0x00005200ff147b82 */ /* 0x000e620000000800 */
[----:B---3--:R-:W-:Y:S01]  /*ac50*/  IMAD R23, R13, R6, R4 ;  /* 0x000000060d177224 */ /* 0x008fe200078e0204 */
[----:B------:R-:W-:-:S06]  /*ac60*/  MOV R6, 0x1 ;  /* 0x0000000100067802 */ /* 0x000fcc0000000f00 */
[----:B------:R-:W2:Y:S01]  /*ac70*/  LDC R21, c[0x0][0x600] ;  /* 0x00018000ff157b82 */ /* 0x000ea20000000800 */
[-CC-:B----4-:R-:W-:Y:S02]  /*ac80*/  SHF.R.U64 R13, R10, R14.reuse, R5.reuse ;  /* 0x0000000e0a0d7219 */ /* 0x190fe40000001205 */
[----:B------:R-:W-:Y:S02]  /*ac90*/  SHF.R.U32.HI R4, RZ, R14, R5 ;  /* 0x0000000eff047219 */ /* 0x000fe40000011605 */
[----:B------:R3:W4:Y:S03]  /*aca0*/  F2I.U32.TRUNC.NTZ R14, R7 ;  /* 0x00000007000e7305 */ /* 0x000726000020f000 */
[----:B------:R-:W1:Y:S01]  /*acb0*/  LDC R26, c[0x0][0x648] ;  /* 0x00019200ff1a7b82 */ /* 0x000e620000000800 */
[-C--:B0-----:R-:W-:Y:S02]  /*acc0*/  SHF.R.U64 R15, R13, R9.reuse, R4 ;  /* 0x000000090d0f7219 */ /* 0x081fe40000001204 */
[----:B------:R-:W-:-:S02]  /*acd0*/  SHF.L.U32 R8, R8, R9, RZ ;  /* 0x0000000908087219 */ /* 0x000fc400000006ff */
[-C--:B------:R-:W-:Y:S01]  /*ace0*/  SHF.R.U32.HI R5, RZ, R9.reuse, R4 ;  /* 0x00000009ff057219 */ /* 0x080fe20000011604 */
[----:B------:R-:W-:Y:S01]  /*acf0*/  IMAD.MOV.U32 R4, RZ, RZ, R15 ;  /* 0x000000ffff047224 */ /* 0x000fe200078e000f */
[----:B------:R-:W-:Y:S01]  /*ad00*/  SHF.L.U32 R22, R6, R9, RZ ;  /* 0x0000000906167219 */ /* 0x000fe200000006ff */
[----:B------:R-:W0:Y:S01]  /*ad10*/  LDC R27, c[0x0][0x638] ;  /* 0x00018e00ff1b7b82 */ /* 0x000e220000000800 */
[----:B------:R-:W-:-:S07]  /*ad20*/  LOP3.LUT R28, RZ, R8, RZ, 0x33, !PT ;  /* 0x00000008ff1c7212 */ /* 0x000fce00078e33ff */
        /* <DEDUP_REMOVED lines=12> */
.L_x_287:
[----:B------:R-:W-:Y:S01]  /*adf0*/  ISETP.NE.AND P0, PT, R2, 0x1, PT ;  /* 0x000000010200780c */ /* 0x000fe20003f05270 */
[----:B--2---:R-:W-:Y:S01]  /*ae00*/  VIADD R7, R21, 0xffffffff ;  /* 0xffffffff15077836 */ /* 0x004fe20000000000 */
[----:B-1----:R-:W-:Y:S01]  /*ae10*/  SHF.R.U64 R5, R4, R26, R5 ;  /* 0x0000001a04057219 */ /* 0x002fe20000001205 */
[----:B------:R-:W-:Y:S01]  /*ae20*/  IMAD.MOV R14, RZ, RZ, -R14 ;  /* 0x000000ffff0e7224 */ /* 0x000fe200078e0a0e */
[----:B------:R-:W-:Y:S02]  /*ae30*/  LOP3.LUT R4, R13, R28, RZ, 0xc0, !PT ;  /* 0x0000001c0d047212 */ /* 0x000fe400078ec0ff */
[----:B------:R-:W-:Y:S01]  /*ae40*/  LOP3.LUT R10, R10, R7, RZ, 0xc0, !PT ;  /* 0x000000070a0a7212 */ /* 0x000fe200078ec0ff */
[----:B------:R-:W-:Y:S01]  /*ae50*/  IMAD.MOV R6, RZ, RZ, -R5 ;  /* 0x000000ffff067224 */ /* 0x000fe200078e0a05 */
[----:B------:R-:W-:Y:S01]  /*ae60*/  MOV R8, R12 ;  /* 0x0000000c00087202 */ /* 0x000fe20000000f00 */
[----:B------:R-:W-:-:S04]  /*ae70*/  IMAD R4, R22, R5, R4 ;  /* 0x0000000516047224 */ /* 0x000fc800078e0204 */
[----:B------:R-:W-:Y:S02]  /*ae80*/  @P0 IMAD R23, R20, R14, R3 ;  /* 0x0000000e14170224 */ /* 0x000fe400078e0203 */
[----:B0-----:R-:W-:Y:S02]  /*ae90*/  IMAD R3, R6, R27, R15 ;  /* 0x0000001b06037224 */ /* 0x001fe400078e020f */
[----:B------:R-:W-:Y:S02]  /*aea0*/  IMAD R7, R4, R29, R23 ;  /* 0x0000001d04077224 */ /* 0x000fe400078e0217 */
[----:B------:R-:W-:Y:S02]  /*aeb0*/  IMAD R4, R3, R21, R10 ;  /* 0x0000001503047224 */ /* 0x000fe400078e020a */
[----:B------:R-:W-:-:S03]  /*aec0*/  IMAD.MOV.U32 R6, RZ, RZ, 0x1 ;  /* 0x00000001ff067424 */ /* 0x000fc600078e00ff */
[----:B------:R-:W-:Y:S02]  /*aed0*/  SEL R9, R4, R7, !P0 ;  /* 0x0000000704097207 */ /* 0x000fe40004000000 */
[----:B------:R-:W-:-:S07]  /*aee0*/  SEL R7, R7, R4, !P0 ;  /* 0x0000000407077207 */ /* 0x000fce0004000000 */
.L_x_285:
[----:B------:R-:W-:-:S08]  /*aef0*/  NOP ;  /* 0x0000000000007918 */ /* 0x000fd00000000000 */
[----:B------:R-:W0:-:S00]  /*af00*/  USETMAXREG.DEALLOC.CTAPOOL 0x28 ;  /* 0x00000028000079c8 */ /* 0x000e0000080e0500 */
[----:B0-----:R-:W-:-:S13]  /*af10*/  ISETP.NE.AND P0, PT, R0, RZ, PT ;  /* 0x000000ff0000720c */ /* 0x001fda0003f05270 */
[----:B------:R-:W-:Y:S05]  /*af20*/  @P0 EXIT ;  /* 0x000000000000094d */ /* 0x000fea0003800000 */
[----:B------:R-:W-:Y:S01]  /*af30*/  LOP3.LUT P0, RZ, R6, 0xff, RZ, 0xc0, !PT ;  /* 0x000000ff06ff7812 */ /* 0x000fe2000780c0ff */
[----:B------:R-:W-:Y:S02]  /*af40*/  IMAD.MOV.U32 R0, RZ, RZ, 0x1 ;  /* 0x00000001ff007424 */ /* 0x000fe400078e00ff */
[----:B------:R-:W-:-:S10]  /*af50*/  IMAD.MOV.U32 R12, RZ, RZ, RZ ;  /* 0x000000ffff0c7224 */ /* 0x000fd400078e00ff */
[----:B------:R-:W-:Y:S05]  /*af60*/  @!P0 BRA `(.L_x_288) ;  /* 0x0000000c00308947 */ /* 0x000fea0003800000 */
[----:B------:R-:W0:Y:S01]  /*af70*/  LDC R0, c[0x0][0x28c] ;  /* 0x0000a300ff007b82 */ /* 0x000e220000000800 */
[----:B------:R-:W-:Y:S01]  /*af80*/  ULDC UR5, c[0x0][0x600] ;  /* 0x0001800000057ab9 */ /* 0x000fe20000000800 */
[----:B------:R-:W-:Y:S01]  /*af90*/  ULDC UR4, c[0x0][0xc] ;  /* 0x0000030000047ab9 */ /* 0x000fe20000000800 */
[----:B------:R-:W-:Y:S01]  /*afa0*/  UIADD3 UR16, UR5, -0x1, URZ ;  /* 0xffffffff05107890 */ /* 0x000fe2000fffe03f */
[C---:B------:R-:W-:Y:S01]  /*afb0*/  LOP3.LUT P2, RZ, R18.reuse, 0x7f, RZ, 0xc0, !PT ;  /* 0x0000007f12ff7812 */ /* 0x040fe2000784c0ff */
[----:B------:R-:W-:Y:S01]  /*afc0*/  ULDC UR6, c[0x0][0x658] ;  /* 0x0001960000067ab9 */ /* 0x000fe20000000800 */
[----:B------:R-:W-:Y:S01]  /*afd0*/  ULDC UR5, c[0x0][0x10] ;  /* 0x0000040000057ab9 */ /* 0x000fe20000000800 */
[----:B------:R-:W-:Y:S01]  /*afe0*/  UMOV UR7, 0xffffffff ;  /* 0xffffffff00077882 */ /* 0x000fe20000000000 */
[----:B------:R-:W-:Y:S01]  /*aff0*/  UMOV UR8, 0x1 ;  /* 0x0000000100087882 */ /* 0x000fe20000000000 */
[----:B------:R-:W-:Y:S01]  /*b000*/  UIMAD.WIDE.U32 UR4, UR4, UR5, URZ ;  /* 0x00000005040472a5 */ /* 0x000fe2000f8e003f */
[----:B------:R-:W-:Y:S01]  /*b010*/  LOP3.LUT P0, RZ, R18, 0x1f, RZ, 0xc0, !PT ;  /* 0x0000001f12ff7812 */ /* 0x000fe2000780c0ff */
[----:B------:R-:W-:Y:S01]  /*b020*/  USHF.L.U32 UR7, UR7, UR6, URZ ;  /* 0x0000000607077299 */ /* 0x000fe2000800063f */
[----:B------:R-:W-:Y:S01]  /*b030*/  BSSY B0, `(.L_x_288) ;  /* 0x00000bf000007945 */ /* 0x000fe20003800000 */
[----:B------:R-:W-:Y:S01]  /*b040*/  USHF.L.U32 UR18, UR8, UR6, URZ ;  /* 0x0000000608127299 */ /* 0x000fe2000800063f */
[----:B------:R-:W-:Y:S01]  /*b050*/  IMAD.MOV.U32 R13, RZ, RZ, 0x1 ;  /* 0x00000001ff0d7424 */ /* 0x000fe200078e00ff */
[----:B------:R-:W-:Y:S01]  /*b060*/  LOP3.LUT R11, R19, 0x2, RZ, 0xfc, !PT ;  /* 0x00000002130b7812 */ /* 0x000fe200078efcff */
[----:B------:R-:W-:Y:S01]  /*b070*/  ULDC UR6, c[0x0][0x14] ;  /* 0x0000050000067ab9 */ /* 0x000fe20000000800 */
[----:B------:R-:W-:Y:S01]  /*b080*/  PLOP3.LUT P0, PT, P0, P2, PT, 0x8a, 0x0 ;  /* 0x000000000000781c */ /* 0x000fe20000705172 */
[----:B------:R-:W-:Y:S01]  /*b090*/  UIMAD.WIDE.U32 UR20, UR4, UR6, URZ ;  /* 0x00000006041472a5 */ /* 0x000fe2000f8e003f */
[----:B------:R-:W-:Y:S01]  /*b0a0*/  IMAD.MOV.U32 R12, RZ, RZ, RZ ;  /* 0x000000ffff0c7224 */ /* 0x000fe200078e00ff */
[----:B------:R-:W-:-:S02]  /*b0b0*/  UIMAD UR13, UR5, UR6, URZ ;  /* 0x00000006050d72a4 */ /* 0x000fc4000f8e023f */
[----:B------:R-:W-:Y:S01]  /*b0c0*/  ULOP3.LUT UR17, URZ, UR7, URZ, 0x33, !UPT ;  /* 0x000000073f117292 */ /* 0x000fe2000f8e333f */
[----:B0-----:R-:W-:Y:S01]  /*b0d0*/  VIADD R0, R0, 0x1f ;  /* 0x0000001f00007836 */ /* 0x001fe20000000000 */
[----:B------:R-:W-:Y:S01]  /*b0e0*/  UIADD3 UR13, UR21, UR13, URZ ;  /* 0x0000000d150d7290 */ /* 0x000fe2000fffe03f */
[----:B------:R-:W-:-:S03]  /*b0f0*/  ULDC.64 UR22, c[0x0][0x198] ;  /* 0x0000660000167ab9 */ /* 0x000fc60000000a00 */
[----:B------:R-:W-:-:S04]  /*b100*/  SHF.R.S32.HI R3, RZ, 0x1f, R0 ;  /* 0x0000001fff037819 */ /* 0x000fc80000011400 */
[----:B------:R-:W-:Y:S01]  /*b110*/  LEA.HI R3, R3, R0, RZ, 0x5 ;  /* 0x0000000003037211 */ /* 0x000fe200078f28ff */
[----:B------:R-:W-:-:S03]  /*b120*/  IMAD.MOV.U32 R0, RZ, RZ, 0x1 ;  /* 0x00000001ff007424 */ /* 0x000fc600078e00ff */
[----:B------:R-:W-:-:S05]  /*b130*/  SHF.R.S32.HI R3, RZ, 0x5, R3 ;  /* 0x00000005ff037819 */ /* 0x000fca0000011403 */
[----:B------:R-:W-:-:S07]  /*b140*/  VIADD R10, R3, 0x1 ;  /* 0x00000001030a7836 */ /* 0x000fce0000000000 */
.L_x_300:
[----:B------:R-:W-:-:S03]  /*b150*/  UMOV UR4, 0xffffffff ;  /* 0xffffffff00047882 */ /* 0x000fc60000000000 */
[----:B------:R-:W-:Y:S05]  /*b160*/  BRA.DIV UR4, `(.L_x_289) ;  /* 0x0000000e04c07947 */ /* 0x000fea000b800000 */
[----:B------:R-:W-:-:S13]  /*b170*/  ELECT P6, URZ, PT ;  /* 0x00000000003f782f */ /* 0x000fda00038c0000 */
.L_x_312:
[----:B------:R-:W0:Y:S01]  /*b180*/  LDC R4, c[0x0][0x28c] ;  /* 0x0000a300ff047b82 */ /* 0x000e220000000800 */
[----:B------:R-:W-:Y:S01]  /*b190*/  BSSY B1, `(.L_x_290) ;  /* 0x0000037000017945 */ /* 0x000fe20003800000 */
[----:B0-----:R-:W-:-:S13]  /*b1a0*/  ISETP.LT.OR P6, PT, R4, 0x1, !P6 ;  /* 0x000000010400780c */ /* 0x001fda00077c1670 */
[----:B------:R-:W-:Y:S05]  /*b1b0*/  @P6 BRA `(.L_x_291) ;  /* 0x0000000000d06947 */ /* 0x000fea0003800000 */
[----:B------:R-:W-:Y:S01]  /*b1c0*/  IMAD.SHL.U32 R15, R9, 0x80, RZ ;  /* 0x00000080090f7824 */ /* 0x000fe200078e00ff */
[----:B------:R-:W-:Y:S01]  /*b1d0*/  SHF.L.U32 R18, R7, 0x8, RZ ;  /* 0x0000000807127819 */ /* 0x000fe200000006ff */
[----:B------:R-:W-:Y:S02]  /*b1e0*/  IMAD.MOV.U32 R20, RZ, RZ, RZ ;  /* 0x000000ffff147224 */ /* 0x000fe400078e00ff */
[----:B------:R-:W-:Y:S02]  /*b1f0*/  IMAD.MOV.U32 R4, RZ, RZ, R10 ;  /* 0x000000ffff047224 */ /* 0x000fe400078e000a */
[----:B------:R-:W-:Y:S02]  /*b200*/  IMAD.MOV.U32 R5, RZ, RZ, R0 ;  /* 0x000000ffff057224 */ /* 0x000fe400078e0000 */
[----:B------:R-:W-:-:S07]  /*b210*/  IMAD.MOV.U32 R6, RZ, RZ, R12 ;  /* 0x000000ffff067224 */ /* 0x000fce00078e000c */
.L_x_295:
[----:B------:R-:W0:Y:S01]  /*b220*/  S2R R14, SR_CgaCtaId ;  /* 0x00000000000e7919 */ /* 0x000e220000008800 */
[----:B------:R-:W-:Y:S01]  /*b230*/  MOV R7, 0x400 ;  /* 0x0000040000077802 */ /* 0x000fe20000000f00 */
[----:B------:R-:W1:Y:S03]  /*b240*/  @!P2 LDC R9, c[0x0][0x500] ;  /* 0x00014000ff09ab82 */ /* 0x000e660000000800 */
[----:B0-----:R-:W-:Y:S02]  /*b250*/  LEA R21, R14, R7, 0x18 ;  /* 0x000000070e157211 */ /* 0x001fe400078ec0ff */
[----:B------:R-:W-:-:S03]  /*b260*/  SHF.L.U32 R7, R5, 0x1f, RZ ;  /* 0x0000001f05077819 */ /* 0x000fc600000006ff */
[----:B------:R-:W-:-:S04]  /*b270*/  IMAD R14, R6, 0x8, R21 ;  /* 0x00000008060e7824 */ /* 0x000fc800078e0215 */
[----:B------:R-:W0:Y:S02]  /*b280*/  SYNCS.PHASECHK.TRANS64.TRYWAIT P1, [R14+URZ+0x28], R7 ;  /* 0x000028070e0075a7 */ /* 0x000e24000802017f */
[----:B01----:R-:W-:Y:S05]  /*b290*/  @!P1 BRA `(.L_x_292) ;  /* 0x0000000c00949947 */ /* 0x003fea0003800000 */
.L_x_313:
[----:B0-----:R-:W-:Y:S01]  /*b2a0*/  PRMT R7, R11, 0x9910, RZ ;  /* 0x000099100b077816 */ /* 0x001fe200000000ff */
[----:B------:R0:W-:Y:S03]  /*b2b0*/  @!P2 SYNCS.ARRIVE.TRANS64 RZ, [R14+URZ], R9 ;  /* 0x000000090effa9a7 */ /* 0x0001e6000800003f */
[----:B------:R-:W-:-:S13]  /*b2c0*/  ISETP.NE.AND P1, PT, R7, 0x2, PT ;  /* 0x000000020700780c */ /* 0x000fda0003f25270 */
[----:B0-----:R-:W-:Y:S05]  /*b2d0*/  @P1 BRA `(.L_x_293) ;  /* 0x0000000000041947 */ /* 0x001fea0003800000 */
[----:B------:R-:W-:Y:S01]  /*b2e0*/  BPT.TRAP 0x1 ;  /* 0x000000040000795c */ /* 0x000fe20000300000 */
.L_x_293:
[----:B------:R-:W-:Y:S05]  /*b2f0*/  @P0 BRA `(.L_x_294) ;  /* 0x0000000000040947 */ /* 0x000fea0003800000 */
[----:B------:R-:W-:Y:S01]  /*b300*/  BPT.TRAP 0x1 ;  /* 0x000000040000795c */ /* 0x000fe20000300000 */
.L_x_294:
[--C-:B------:R-:W-:Y:S01]  /*b310*/  IMAD R7, R6, 0x4000, R21.reuse ;  /* 0x0000400006077824 */ /* 0x100fe200078e0215 */
[----:B------:R-:W-:Y:S01]  /*b320*/  R2UR UR9, R14 ;  /* 0x000000000e0972ca */ /* 0x000fe200000e0000 */
[----:B------:R-:W-:Y:S01]  /*b330*/  IMAD R21, R6, 0x2000, R21 ;  /* 0x0000200006157824 */ /* 0x000fe200078e0215 */
[----:B------:R-:W-:Y:S01]  /*b340*/  UIADD3 UR4, UP0, UR22, 0xf0, URZ ;  /* 0x000000f016047890 */ /* 0x000fe2000ff1e03f */
[----:B------:R-:W-:Y:S01]  /*b350*/  R2UR UR11, R18 ;  /* 0x00000000120b72ca */ /* 0x000fe200000e0000 */
[----:B------:R-:W-:Y:S01]  /*b360*/  UIADD3 UR24, UP1, UR22, 0x1f0, URZ ;  /* 0x000001f016187890 */ /* 0x000fe2000ff3e03f */
[----:B------:R-:W-:Y:S01]  /*b370*/  R2UR UR5, R7 ;  /* 0x00000000070572ca */ /* 0x000fe200000e0000 */
[----:B------:R-:W-:Y:S01]  /*b380*/  VIADD R6, R6, 0x1 ;  /* 0x0000000106067836 */ /* 0x000fe20000000000 */
[----:B------:R-:W-:Y:S01]  /*b390*/  R2UR UR8, R21 ;  /* 0x00000000150872ca */ /* 0x000fe200000e0000 */
[----:B------:R-:W-:Y:S01]  /*b3a0*/  UIADD3.X UR25, URZ, UR23, URZ, UP1, !UPT ;  /* 0x000000173f197290 */ /* 0x000fe20008ffe43f */
[----:B------:R-:W-:Y:S01]  /*b3b0*/  R2UR UR10, R20 ;  /* 0x00000000140a72ca */ /* 0x000fe200000e0000 */
[----:B------:R-:W-:Y:S01]  /*b3c0*/  UMOV UR6, 0x0 ;  /* 0x0000000000067882 */ /* 0x000fe20000000000 */
[----:B------:R-:W-:Y:S01]  /*b3d0*/  R2UR UR12, R8 ;  /* 0x00000000080c72ca */ /* 0x000fe200000e0000 */
[----:B------:R-:W-:Y:S01]  /*b3e0*/  UMOV UR7, 0x10000000 ;  /* 0x1000000000077882 */ /* 0x000fe20000000000 */
[----:B------:R-:W-:Y:S01]  /*b3f0*/  IADD3 R4, R4, -0x1, RZ ;  /* 0xffffffff04047810 */ /* 0x000fe20007ffe0ff */
[----:B------:R-:W-:Y:S01]  /*b400*/  VIADD R20, R20, 0x20 ;  /* 0x0000002014147836 */ /* 0x000fe20000000000 */
[----:B------:R-:W-:-:S02]  /*b410*/  R2UR UR19, R15 ;  /* 0x000000000f1372ca */ /* 0x000fc400000e0000 */
[----:B------:R-:W-:Y:S01]  /*b420*/  ISETP.GT.AND P3, PT, R4, 0x1, PT ;  /* 0x000000010400780c */ /* 0x000fe20003f64270 */
[----:B------:R-:W-:Y:S01]  /*b430*/  UIADD3 UR14, UR5, 0x100, URZ ;  /* 0x00000100050e7890 */ /* 0x000fe2000fffe03f */
[C---:B------:R-:W-:Y:S01]  /*b440*/  ISETP.NE.AND P1, PT, R6.reuse, 0x5, PT ;  /* 0x000000050600780c */ /* 0x040fe20003f25270 */
[----:B------:R-:W-:Y:S02]  /*b450*/  UIADD3.X UR5, URZ, UR23, URZ, UP0, !UPT ;  /* 0x000000173f057290 */ /* 0x000fe400087fe43f */
[----:B------:R-:W-:Y:S01]  /*b460*/  UIADD3 UR15, UR8, 0x14100, URZ ;  /* 0x00014100080f7890 */ /* 0x000fe2000fffe03f */
[----:B------:R-:W-:Y:S02]  /*b470*/  SEL R14, RZ, 0x1, P1 ;  /* 0x00000001ff0e7807 */ /* 0x000fe40000800000 */
[----:B------:R-:W-:Y:S01]  /*b480*/  UMOV UR8, UR14 ;  /* 0x0000000e00087c82 */ /* 0x000fe20008000000 */
[----:B------:R-:W-:Y:S02]  /*b490*/  SEL R6, R6, RZ, P1 ;  /* 0x000000ff06067207 */ /* 0x000fe40000800000 */
[----:B------:R-:W-:Y:S01]  /*b4a0*/  LOP3.LUT R5, R5, R14, RZ, 0x3c, !PT ;  /* 0x0000000e05057212 */ /* 0x000fe200078e3cff */
[----:B------:R0:W-:Y:S02]  /*b4b0*/  UTMALDG.3D [UR8], [UR4], desc[UR6] ;  /* 0x00000608040075b4 */ /* 0x0001e40008011000 */
[----:B0-----:R-:W-:Y:S01]  /*b4c0*/  UMOV UR8, UR15 ;  /* 0x0000000f00087c82 */ /* 0x001fe20008000000 */
[----:B------:R-:W-:-:S02]  /*b4d0*/  UMOV UR11, UR19 ;  /* 0x00000013000b7c82 */ /* 0x000fc40008000000 */
[----:B------:R0:W-:Y:S02]  /*b4e0*/  UTMALDG.3D [UR8], [UR24], desc[UR6] ;  /* 0x00000608180075b4 */ /* 0x0001e40008011000 */
[----:B0-----:R-:W-:Y:S05]  /*b4f0*/  @P3 BRA `(.L_x_295) ;  /* 0xfffffffc00483947 */ /* 0x001fea000383ffff */
.L_x_291:
[----:B------:R-:W-:Y:S05]  /*b500*/  BSYNC B1 ;  /* 0x0000000000017941 */ /* 0x000fea0003800000 */
.L_x_290:
[----:B------:R-:W-:Y:S01]  /*b510*/  LOP3.LUT P3, RZ, R13, 0xff, RZ, 0xc0, !PT ;  /* 0x000000ff0dff7812 */ /* 0x000fe2000786c0ff */
[----:B------:R-:W-:Y:S01]  /*b520*/  IMAD.IADD R12, R3, 0x1, R12 ;  /* 0x00000001030c7824 */ /* 0x000fe200078e020c */
[----:B------:R-:W-:Y:S01]  /*b530*/  IADD3 R16, P4, R16, UR20, RZ ;  /* 0x0000001410107c10 */ /* 0x000fe2000ff9e0ff */
[----:B------:R-:W-:Y:S01]  /*b540*/  ULDC.64 UR4, c[0x0][0x650] ;  /* 0x0001940000047ab9 */ /* 0x000fe20000000a00 */
[----:B------:R-:W-:Y:S01]  /*b550*/  BSSY B1, `(.L_x_296) ;  /* 0x000006a000017945 */ /* 0x000fe20003800000 */
[----:B------:R-:W-:Y:S01]  /*b560*/  IMAD.MOV.U32 R9, RZ, RZ, -0x1 ;  /* 0xffffffffff097424 */ /* 0x000fe200078e00ff */
[----:B------:R-:W-:Y:S01]  /*b570*/  ISETP.GT.U32.AND P1, PT, R12, 0x4, PT ;  /* 0x000000040c00780c */ /* 0x000fe20003f24070 */
[----:B------:R-:W-:Y:S01]  /*b580*/  IMAD.MOV.U32 R8, RZ, RZ, -0x1 ;  /* 0xffffffffff087424 */ /* 0x000fe200078e00ff */
[----:B------:R-:W-:Y:S02]  /*b590*/  IADD3.X R17, R17, UR13, RZ, P4, !PT ;  /* 0x0000000d11117c10 */ /* 0x000fe4000a7fe4ff */
[----:B------:R-:W-:-:S02]  /*b5a0*/  ISETP.LT.U32.AND P1, PT, R3, 0x5, P1 ;  /* 0x000000050300780c */ /* 0x000fc40000f21070 */
[----:B------:R-:W-:Y:S01]  /*b5b0*/  PRMT R13, RZ, 0x7610, R13 ;  /* 0x00007610ff0d7816 */ /* 0x000fe2000000000d */
[----:B------:R-:W0:Y:S01]  /*b5c0*/  @P3 S2R R5, SR_CgaCtaId ;  /* 0x0000000000053919 */ /* 0x000e220000008800 */
[----:B------:R-:W-:-:S04]  /*b5d0*/  @P3 MOV R4, 0x400 ;  /* 0x0000040000043802 */ /* 0x000fc80000000f00 */
[----:B0-----:R-:W-:Y:S01]  /*b5e0*/  @P3 LEA R6, R5, R4, 0x18 ;  /* 0x0000000405063211 */ /* 0x001fe200078ec0ff */
[----:B------:R-:W-:-:S03]  /*b5f0*/  IMAD.WIDE.U32 R4, R12, -0x33333333, RZ ;  /* 0xcccccccd0c047825 */ /* 0x000fc600078e00ff */
[----:B------:R0:W-:Y:S01]  /*b600*/  @P3 SYNCS.ARRIVE.TRANS64.A1T0 RZ, [R6+URZ+0x68], RZ ;  /* 0x000068ff06ff39a7 */ /* 0x0001e2000810003f */
[----:B------:R-:W-:Y:S02]  /*b610*/  ISETP.GE.U32.AND P3, PT, R3, 0x5, PT ;  /* 0x000000050300780c */ /* 0x000fe40003f66070 */
[----:B------:R-:W-:Y:S02]  /*b620*/  SHF.R.U32.HI R7, RZ, 0x2, R5 ;  /* 0x00000002ff077819 */ /* 0x000fe40000011605 */
[----:B------:R-:W-:Y:S02]  /*b630*/  SEL R5, RZ, 0x1, !P1 ;  /* 0x00000001ff057807 */ /* 0x000fe40004800000 */
[----:B------:R-:W-:Y:S01]  /*b640*/  ISETP.GE.U32.AND P1, PT, R16, UR4, PT ;  /* 0x0000000410007c0c */ /* 0x000fe2000bf26070 */
[----:B------:R-:W-:Y:S01]  /*b650*/  IMAD R12, R7, -0x5, R12 ;  /* 0xfffffffb070c7824 */ /* 0x000fe200078e020c */
[----:B------:R-:W-:Y:S02]  /*b660*/  LOP3.LUT R0, R0, R5, RZ, 0x3c, !PT ;  /* 0x0000000500007212 */ /* 0x000fe400078e3cff */
[----:B------:R-:W-:-:S02]  /*b670*/  ISETP.GE.U32.AND.EX P1, PT, R17, UR5, PT, P1 ;  /* 0x0000000511007c0c */ /* 0x000fc4000bf26110 */
[----:B------:R-:W-:Y:S02]  /*b680*/  PRMT R4, RZ, 0x7610, R4 ;  /* 0x00007610ff047816 */ /* 0x000fe40000000004 */
[----:B------:R-:W-:Y:S01]  /*b690*/  @P3 LOP3.LUT R0, R0, 0x1, R7, 0x78, !PT ;  /* 0x0000000100003812 */ /* 0x000fe200078e7807 */
[----:B------:R-:W-:-:S08]  /*b6a0*/  IMAD.MOV.U32 R7, RZ, RZ, -0x1 ;  /* 0xffffffffff077424 */ /* 0x000fd000078e00ff */
[----:B0-----:R-:W-:Y:S05]  /*b6b0*/  @P1 BRA `(.L_x_297) ;  /* 0x00000004004c1947 */ /* 0x001fea0003800000 */
[----:B------:R-:W-:Y:S01]  /*b6c0*/  ULDC.64 UR4, c[0x0][0x628] ;  /* 0x00018a0000047ab9 */ /* 0x000fe20000000a00 */
[----:B------:R-:W0:Y:S01]  /*b6d0*/  S2R R15, SR_CTAID.X ;  /* 0x00000000000f7919 */ /* 0x000e220000002500 */
[----:B------:R-:W-:Y:S01]  /*b6e0*/  ISETP.NE.U32.AND P1, PT, RZ, UR4, PT ;  /* 0x00000004ff007c0c */ /* 0x000fe2000bf25070 */
[----:B------:R-:W-:Y:S01]  /*b6f0*/  ULDC UR7, c[0x0][0x630] ;  /* 0x00018c0000077ab9 */ /* 0x000fe20000000800 */
[----:B------:R-:W-:Y:S01]  /*b700*/  IMAD.MOV.U32 R4, RZ, RZ, R16 ;  /* 0x000000ffff047224 */ /* 0x000fe200078e0010 */
[----:B------:R-:W1:Y:S01]  /*b710*/  S2R R14, SR_CTAID.Y ;  /* 0x00000000000e7919 */ /* 0x000e620000002600 */
[----:B------:R-:W-:Y:S01]  /*b720*/  ISETP.NE.AND.EX P1, PT, RZ, UR5, PT, P1 ;  /* 0x00000005ff007c0c */ /* 0x000fe2000bf25310 */
[----:B------:R-:W-:-:S12]  /*b730*/  IMAD.MOV.U32 R5, RZ, RZ, R17 ;  /* 0x000000ffff057224 */ /* 0x000fd800078e0011 */
[----:B------:R-:W-:Y:S05]  /*b740*/  @!P1 BRA `(.L_x_298) ;  /* 0x0000000000289947 */ /* 0x000fea0003800000 */
[----:B------:R-:W-:Y:S02]  /*b750*/  ULDC UR6, c[0x0][0x634] ;  /* 0x00018d0000067ab9 */ /* 0x000fe40000000800 */
[----:B------:R-:W-:-:S05]  /*b760*/  IADD3 R9, P1, R16, UR6, RZ ;  /* 0x0000000610097c10 */ /* 0x000fca000ff3e0ff */
[----:B------:R-:W-:-:S04]  /*b770*/  IMAD.X R21, RZ, RZ, R17, P1 ;  /* 0x000000ffff157224 */ /* 0x000fc800008e0611 */
[----:B------:R-:W-:-:S04]  /*b780*/  IMAD.WIDE.U32 R6, R21, UR4, RZ ;  /* 0x0000000415067c25 */ /* 0x000fc8000f8e00ff */
[----:B------:R-:W-:-:S04]  /*b790*/  IMAD.WIDE.U32 R6, P1, R9, UR5, R6 ;  /* 0x0000000509067c25 */ /* 0x000fc8000f820006 */
[----:B------:R-:W-:Y:S01]  /*b7a0*/  IMAD.WIDE.U32 R8, R9, UR4, RZ ;  /* 0x0000000409087c25 */ /* 0x000fe2000f8e00ff */
[----:B------:R-:W-:-:S03]  /*b7b0*/  IADD3.X R5, RZ, RZ, RZ, P1, !PT ;  /* 0x000000ffff057210 */ /* 0x000fc60000ffe4ff */
[----:B------:R-:W-:Y:S01]  /*b7c0*/  IMAD.MOV.U32 R4, RZ, RZ, R7 ;  /* 0x000000ffff047224 */ /* 0x000fe200078e0007 */
[----:B------:R-:W-:-:S05]  /*b7d0*/  IADD3 RZ, P1, R9, R6, RZ ;  /* 0x0000000609ff7210 */ /* 0x000fca0007f3e0ff */
[----:B------:R-:W-:-:S08]  /*b7e0*/  IMAD.WIDE.U32.X R4, R21, UR5, R4, P1 ;  /* 0x0000000515047c25 */ /* 0x000fd000088e0404 */
.L_x_298:
[--C-:B------:R-:W-:Y:S01]  /*b7f0*/  SHF.R.U64 R8, R4, UR7, R5.reuse ;  /* 0x0000000704087c19 */ /* 0x100fe20008001205 */
[----:B------:R-:W-:Y:S01]  /*b800*/  ULDC.64 UR4, c[0x0][0x620] ;  /* 0x0001880000047ab9 */ /* 0x000fe20000000a00 */
[----:B------:R-:W-:Y:S01]  /*b810*/  SHF.R.U32.HI R4, RZ, UR7, R5 ;  /* 0x00000007ff047c19 */ /* 0x000fe20008011605 */
[----:B------:R-:W2:Y:S01]  /*b820*/  LDC R24, c[0x0][0x144] ;  /* 0x00005100ff187b82 */ /* 0x000ea20000000800 */
[----:B------:R-:W-:Y:S01]  /*b830*/  IADD3 R7, P1, RZ, -R8, RZ ;  /* 0x80000008ff077210 */ /* 0x000fe20007f3e0ff */
[----:B------:R-:W-:Y:S01]  /*b840*/  ULDC.64 UR8, c[0x0][0x640] ;  /* 0x0001900000087ab9 */ /* 0x000fe20000000a00 */
[----:B0-----:R-:W-:Y:S01]  /*b850*/  I2FP.F32.U32 R9, R15 ;  /* 0x0000000f00097245 */ /* 0x001fe20000201000 */
[----:B------:R-:W-:Y:S02]  /*b860*/  ULDC UR6, c[0x0][0x608] ;  /* 0x0001820000067ab9 */ /* 0x000fe40000000800 */
[----:B------:R-:W-:Y:S01]  /*b870*/  IMAD.X R4, RZ, RZ, ~R4, P1 ;  /* 0x000000ffff047224 */ /* 0x000fe200008e0e04 */
[----:B------:R-:W-:Y:S01]  /*b880*/  ISETP.NE.U32.AND P1, PT, RZ, UR8, PT ;  /* 0x00000008ff007c0c */ /* 0x000fe2000bf25070 */
[----:B------:R-:W0:Y:S02]  /*b890*/  LDC R21, c[0x0][0x148] ;  /* 0x00005200ff157b82 */ /* 0x000e240000000800 */
[----:B------:R-:W-:Y:S01]  /*b8a0*/  IMAD R6, R4, UR4, RZ ;  /* 0x0000000404067c24 */ /* 0x000fe2000f8e02ff */
[----:B------:R-:W-:Y:S01]  /*b8b0*/  ISETP.NE.AND.EX P1, PT, RZ, UR9, PT, P1 ;  /* 0x00000009ff007c0c */ /* 0x000fe2000bf25310 */
[----:B------:R-:W-:Y:S01]  /*b8c0*/  IMAD.WIDE.U32 R4, R7, UR4, R16 ;  /* 0x0000000407047c25 */ /* 0x000fe2000f8e0010 */
[----:B------:R-:W-:-:S03]  /*b8d0*/  ULDC UR4, c[0x0][0x150] ;  /* 0x0000540000047ab9 */ /* 0x000fc60000000800 */
[----:B------:R-:W-:Y:S02]  /*b8e0*/  IMAD R7, R7, UR5, R6 ;  /* 0x0000000507077c24 */ /* 0x000fe4000f8e0206 */
[----:B------:R-:W-:Y:S01]  /*b8f0*/  FMUL R6, R9, UR4 ;  /* 0x0000000409067c20 */ /* 0x000fe20008400000 */
[----:B------:R-:W-:Y:S01]  /*b900*/  ULDC UR4, c[0x0][0x618] ;  /* 0x0001860000047ab9 */ /* 0x000fe20000000800 */
[----:B------:R-:W-:Y:S01]  /*b910*/  ULDC UR5, c[0x0][0x154] ;  /* 0x0000550000057ab9 */ /* 0x000fe20000000800 */
[----:B------:R-:W-:-:S03]  /*b920*/  IMAD.IADD R5, R5, 0x1, R7 ;  /* 0x0000000105057824 */ /* 0x000fc600078e0207 */
[----:B------:R-:W3:Y:S02]  /*b930*/  F2I.U32.TRUNC.NTZ R6, R6 ;  /* 0x0000000600067305 */ /* 0x000ee4000020f000 */
[----:B------:R-:W-:Y:S02]  /*b940*/  SHF.R.U64 R9, R4, UR4, R5 ;  /* 0x0000000404097c19 */ /* 0x000fe40008001205 */
[----:B-1----:R-:W-:-:S05]  /*b950*/  I2FP.F32.U32 R4, R14 ;  /* 0x0000000e00047245 */ /* 0x002fca0000201000 */
[----:B------:R-:W-:Y:S01]  /*b960*/  FMUL R22, R4, UR5 ;  /* 0x0000000504167c20 */ /* 0x000fe20008400000 */
[----:B------:R-:W-:Y:S01]  /*b970*/  SHF.R.U32.HI R4, RZ, UR4, R5 ;  /* 0x00000004ff047c19 */ /* 0x000fe20008011605 */
[----:B------:R-:W-:-:S03]  /*b980*/  ULDC UR4, c[0x0][0x658] ;  /* 0x0001960000047ab9 */ /* 0x000fc60000000800 */
[--C-:B------:R-:W-:Y:S01]  /*b990*/  SHF.R.U64 R20, R9, UR6, R4.reuse ;  /* 0x0000000609147c19 */ /* 0x100fe20008001204 */
[----:B------:R-:W1:Y:S01]  /*b9a0*/  F2I.U32.TRUNC.NTZ R22, R22 ;  /* 0x0000001600167305 */ /* 0x000e62000020f000 */
[----:B------:R-:W-:Y:S01]  /*b9b0*/  SHF.R.U32.HI R5, RZ, UR6, R4 ;  /* 0x00000006ff057c19 */ /* 0x000fe20008011604 */
[----:B---3--:R-:W-:-:S03]  /*b9c0*/  IMAD.MOV R6, RZ, RZ, -R6 ;  /* 0x000000ffff067224 */ /* 0x008fc600078e0a06 */
[----:B------:R-:W-:Y:S01]  /*b9d0*/  SHF.R.U64 R18, R20, UR4, R5 ;  /* 0x0000000414127c19 */ /* 0x000fe20008001205 */
[----:B--2---:R-:W-:Y:S01]  /*b9e0*/  IMAD R15, R24, R6, R15 ;  /* 0x00000006180f7224 */ /* 0x004fe200078e020f */
[----:B------:R-:W-:-:S03]  /*b9f0*/  SHF.R.U32.HI R23, RZ, UR4, R5 ;  /* 0x00000004ff177c19 */ /* 0x000fc60008011605 */
[----:B------:R-:W-:Y:S02]  /*ba00*/  IMAD.MOV.U32 R4, RZ, RZ, R18 ;  /* 0x000000ffff047224 */ /* 0x000fe400078e0012 */
[----:B------:R-:W-:Y:S01]  /*ba10*/  IMAD.MOV.U32 R5, RZ, RZ, R23 ;  /* 0x000000ffff057224 */ /* 0x000fe200078e0017 */
[----:B-1----:R-:W-:Y:S06]  /*ba20*/  @!P1 BRA `(.L_x_299) ;  /* 0x0000000000289947 */ /* 0x002fec0003800000 */
[----:B------:R-:W-:Y:S02]  /*ba30*/  ULDC UR4, c[0x0][0x64c] ;  /* 0x0001930000047ab9 */ /* 0x000fe40000000800 */
[----:B------:R-:W-:-:S05]  /*ba40*/  IADD3 R5, P1, R18, UR4, RZ ;  /* 0x0000000412057c10 */ /* 0x000fca000ff3e0ff */
[----:B------:R-:W-:-:S04]  /*ba50*/  IMAD.X R23, RZ, RZ, R23, P1 ;  /* 0x000000ffff177224 */ /* 0x000fc800008e0617 */
[----:B------:R-:W-:-:S04]  /*ba60*/  IMAD.WIDE.U32 R6, R23, UR8, RZ ;  /* 0x0000000817067c25 */ /* 0x000fc8000f8e00ff */
[----:B------:R-:W-:-:S04]  /*ba70*/  IMAD.WIDE.U32 R6, P1, R5, UR9, R6 ;  /* 0x0000000905067c25 */ /* 0x000fc8000f820006 */
[----:B------:R-:W-:Y:S01]  /*ba80*/  IMAD.WIDE.U32 R4, R5, UR8, RZ ;  /* 0x0000000805047c25 */ /* 0x000fe2000f8e00ff */
[----:B------:R-:W-:-:S04]  /*ba90*/  MOV R4, R7 ;  /* 0x0000000700047202 */ /* 0x000fc80000000f00 */
[----:B------:R-:W-:Y:S01]  /*baa0*/  IADD3 RZ, P3, R5, R6, RZ ;  /* 0x0000000605ff7210 */ /* 0x000fe20007f7e0ff */
[----:B------:R-:W-:-:S04]  /*bab0*/  IMAD.X R5, RZ, RZ, RZ, P1 ;  /* 0x000000ffff057224 */ /* 0x000fc800008e06ff */
[----:B------:R-:W-:-:S08]  /*bac0*/  IMAD.WIDE.U32.X R4, R23, UR9, R4, P3 ;  /* 0x0000000917047c25 */ /* 0x000fd000098e0404 */
.L_x_299:
[----:B------:R-:W-:Y:S01]  /*bad0*/  ISETP.NE.AND P1, PT, R2, 0x1, PT ;  /* 0x000000010200780c */ /* 0x000fe20003f25270 */
[----:B------:R-:W-:Y:S01]  /*bae0*/  ULDC UR4, c[0x0][0x648] ;  /* 0x0001920000047ab9 */ /* 0x000fe20000000800 */
[----:B------:R-:W-:Y:S01]  /*baf0*/  LOP3.LUT R20, R20, UR17, RZ, 0xc0, !PT ;  /* 0x0000001114147c12 */ /* 0x000fe2000f8ec0ff */
[----:B------:R-:W-:Y:S01]  /*bb00*/  IMAD.MOV R22, RZ, RZ, -R22 ;  /* 0x000000ffff167224 */ /* 0x000fe200078e0a16 */
[----:B------:R-:W-:Y:S01]  /*bb10*/  SHF.R.U64 R5, R4, UR4, R5 ;  /* 0x0000000404057c19 */ /* 0x000fe20008001205 */
[----:B------:R-:W-:Y:S01]  /*bb20*/  ULDC UR4, c[0x0][0x638] ;  /* 0x00018e0000047ab9 */ /* 0x000fe20000000800 */
[----:B------:R-:W-:Y:S01]  /*bb30*/  LOP3.LUT R9, R9, UR16, RZ, 0xc0, !PT ;  /* 0x0000001009097c12 */ /* 0x000fe2000f8ec0ff */
[----:B------:R-:W-:Y:S01]  /*bb40*/  ULDC UR5, c[0x0][0x610] ;  /* 0x0001840000057ab9 */ /* 0x000fe20000000800 */
[----:B------:R-:W-:Y:S02]  /*bb50*/  IMAD.MOV.U32 R4, RZ, RZ, 0x1 ;  /* 0x00000001ff047424 */ /* 0x000fe400078e00ff */
[----:B------:R-:W-:-:S02]  /*bb60*/  IMAD.MOV R7, RZ, RZ, -R5 ;  /* 0x000000ffff077224 */ /* 0x000fc400078e0a05 */
[----:B------:R-:W-:Y:S02]  /*bb70*/  IMAD R20, R5, UR18, R20 ;  /* 0x0000001205147c24 */ /* 0x000fe4000f8e0214 */
[----:B0-----:R-:W-:Y:S02]  /*bb80*/  @P1 IMAD R15, R21, R22, R14 ;  /* 0x00000016150f1224 */ /* 0x001fe400078e020e */
[----:B------:R-:W-:Y:S01]  /*bb90*/  IMAD R18, R7, UR4, R18 ;  /* 0x0000000407127c24 */ /* 0x000fe2000f8e0212 */
[----:B------:R-:W-:Y:S01]  /*bba0*/  ULDC UR4, c[0x0][0x600] ;  /* 0x0001800000047ab9 */ /* 0x000fe20000000800 */
[----:B------:R-:W-:Y:S02]  /*bbb0*/  IMAD R15, R20, UR5, R15 ;  /* 0x00000005140f7c24 */ /* 0x000fe4000f8e020f */
[----:B------:R-:W-:-:S05]  /*bbc0*/  IMAD R18, R18, UR4, R9 ;  /* 0x0000000412127c24 */ /* 0x000fca000f8e0209 */
[----:B------:R-:W-:Y:S02]  /*bbd0*/  SEL R9, R18, R15, !P1 ;  /* 0x0000000f12097207 */ /* 0x000fe40004800000 */
[----:B------:R-:W-:-:S07]  /*bbe0*/  SEL R7, R15, R18, !P1 ;  /* 0x000000120f077207 */ /* 0x000fce0004800000 */
.L_x_297:
[----:B------:R-:W-:Y:S05]  /*bbf0*/  BSYNC B1 ;  /* 0x0000000000017941 */ /* 0x000fea0003800000 */
.L_x_296:
[----:B------:R-:W-:-:S13]  /*bc00*/  LOP3.LUT P1, RZ, R4, 0xff, RZ, 0xc0, !PT ;  /* 0x000000ff04ff7812 */ /* 0x000fda000782c0ff */
[----:B------:R-:W-:Y:S05]  /*bc10*/  @P1 BRA `(.L_x_300) ;  /* 0xfffffff4004c1947 */ /* 0x000fea000383ffff */
[----:B------:R-:W-:Y:S05]  /*bc20*/  BSYNC B0 ;  /* 0x0000000000007941 */ /* 0x000fea0003800000 */
.L_x_288:
[----:B------:R-:W-:-:S03]  /*bc30*/  UMOV UR4, 0xffffffff ;  /* 0xffffffff00047882 */ /* 0x000fc60000000000 */
[----:B------:R-:W-:Y:S05]  /*bc40*/  BRA.DIV UR4, `(.L_x_301) ;  /* 0x00000006043c7947 */ /* 0x000fea000b800000 */
[----:B------:R-:W-:-:S13]  /*bc50*/  ELECT P6, URZ, PT ;  /* 0x00000000003f782f */ /* 0x000fda00038c0000 */
.L_x_316:
[----:B------:R-:W-:Y:S04]  /*bc60*/  BSSY B0, `(.L_x_302) ;  /* 0x0000034000007945 */ /* 0x000fe80003800000 */
[----:B------:R-:W-:Y:S05]  /*bc70*/  @!P6 BRA `(.L_x_303) ;  /* 0x0000000000c8e947 */ /* 0x000fea0003800000 */
[----:B------:R-:W-:-:S04]  /*bc80*/  LOP3.LUT R19, R19, 0x2, RZ, 0xfc, !PT ;  /* 0x0000000213137812 */ /* 0x000fc800078efcff */
[----:B------:R-:W-:-:S13]  /*bc90*/  ISETP.NE.AND P0, PT, R19, 0x3, PT ;  /* 0x000000031300780c */ /* 0x000fda0003f05270 */
[----:B------:R-:W-:Y:S05]  /*bca0*/  @!P0 BRA `(.L_x_304) ;  /* 0x0000000000048947 */ /* 0x000fea0003800000 */
[----:B------:R-:W-:Y:S01]  /*bcb0*/  BPT.TRAP 0x1 ;  /* 0x000000040000795c */ /* 0x000fe20000300000 */
.L_x_304:
[----:B------:R-:W0:Y:S01]  /*bcc0*/  S2R R3, SR_CgaCtaId ;  /* 0x0000000000037919 */ /* 0x000e220000008800 */
[----:B------:R-:W-:-:S04]  /*bcd0*/  MOV R2, 0x400 ;  /* 0x0000040000027802 */ /* 0x000fc80000000f00 */
[----:B0-----:R-:W-:Y:S02]  /*bce0*/  LEA R3, R3, R2, 0x18 ;  /* 0x0000000203037211 */ /* 0x001fe400078ec0ff */
[----:B------:R-:W-:-:S03]  /*bcf0*/  SHF.L.U32 R2, R0, 0x1f, RZ ;  /* 0x0000001f00027819 */ /* 0x000fc600000006ff */
[----:B------:R-:W-:-:S04]  /*bd00*/  VIADD R3, R3, 0x28 ;  /* 0x0000002803037836 */ /* 0x000fc80000000000 */
[C---:B------:R-:W-:Y:S02]  /*bd10*/  IMAD R7, R12.reuse, 0x8, R3 ;  /* 0x000000080c077824 */ /* 0x040fe400078e0203 */
[----:B------:R-:W-:Y:S02]  /*bd20*/  VIADD R12, R12, 0x1 ;  /* 0x000000010c0c7836 */ /* 0x000fe40000000000 */
[----:B------:R-:W0:Y:S03]  /*bd30*/  SYNCS.PHASECHK.TRANS64.TRYWAIT P0, [R7+URZ], R2 ;  /* 0x00000002070075a7 */ /* 0x000e26000800017f */
[----:B------:R-:W-:-:S04]  /*bd40*/  ISETP.NE.AND P1, PT, R12, 0x5, PT ;  /* 0x000000050c00780c */ /* 0x000fc80003f25270 */
[----:B------:R-:W-:Y:S02]  /*bd50*/  SEL R5, RZ, 0x1, P1 ;  /* 0x00000001ff057807 */ /* 0x000fe40000800000 */
[----:B------:R-:W-:Y:S02]  /*bd60*/  SEL R12, R12, RZ, P1 ;  /* 0x000000ff0c0c7207 */ /* 0x000fe40000800000 */
[----:B------:R-:W-:-:S03]  /*bd70*/  LOP3.LUT R5, R0, R5, RZ, 0x3c, !PT ;  /* 0x0000000500057212 */ /* 0x000fc600078e3cff */
[----:B------:R-:W-:Y:S01]  /*bd80*/  IMAD R9, R12, 0x8, R3 ;  /* 0x000000080c097824 */ /* 0x000fe200078e0203 */
[----:B------:R-:W-:Y:S01]  /*bd90*/  SHF.L.U32 R4, R5, 0x1f, RZ ;  /* 0x0000001f05047819 */ /* 0x000fe200000006ff */
[----:B0-----:R-:W-:Y:S06]  /*bda0*/  @!P0 BRA `(.L_x_305) ;  /* 0x0000000400048947 */ /* 0x001fec0003800000 */
.L_x_317:
[----:B------:R-:W1:Y:S01]  /*bdb0*/  SYNCS.PHASECHK.TRANS64.TRYWAIT P0, [R9+URZ], R4 ;  /* 0x00000004090075a7 */ /* 0x000e62000800017f */
[----:B------:R-:W-:-:S05]  /*bdc0*/  VIADD R0, R12, 0x1 ;  /* 0x000000010c007836 */ /* 0x000fca0000000000 */
[----:B------:R-:W-:-:S04]  /*bdd0*/  ISETP.NE.AND P1, PT, R0, 0x5, PT ;  /* 0x000000050000780c */ /* 0x000fc80003f25270 */
[----:B0-----:R-:W-:Y:S02]  /*bde0*/  SEL R2, RZ, 0x1, P1 ;  /* 0x00000001ff027807 */ /* 0x001fe40000800000 */
[----:B------:R-:W-:Y:S02]  /*bdf0*/  SEL R0, R0, RZ, P1 ;  /* 0x000000ff00007207 */ /* 0x000fe40000800000 */
[----:B------:R-:W-:Y:S02]  /*be00*/  LOP3.LUT R7, R5, R2, RZ, 0x3c, !PT ;  /* 0x0000000205077212 */ /* 0x000fe400078e3cff */
[----:B------:R-:W-:Y:S02]  /*be10*/  LEA R6, R0, R3, 0x3 ;  /* 0x0000000300067211 */ /* 0x000fe400078e18ff */
[----:B------:R-:W-:Y:S01]  /*be20*/  SHF.L.U32 R5, R7, 0x1f, RZ ;  /* 0x0000001f07057819 */ /* 0x000fe200000006ff */
[----:B-1----:R-:W-:Y:S06]  /*be30*/  @!P0 BRA `(.L_x_306) ;  /* 0x0000000000f48947 */ /* 0x002fec0003800000 */
.L_x_318:
[----:B------:R-:W1:Y:S01]  /*be40*/  SYNCS.PHASECHK.TRANS64.TRYWAIT P0, [R6+URZ], R5 ;  /* 0x00000005060075a7 */ /* 0x000e62000800017f */
[----:B------:R-:W-:-:S05]  /*be50*/  VIADD R0, R0, 0x1 ;  /* 0x0000000100007836 */ /* 0x000fca0000000000 */
[----:B------:R-:W-:-:S04]  /*be60*/  ISETP.NE.AND P1, PT, R0, 0x5, PT ;  /* 0x000000050000780c */ /* 0x000fc80003f25270 */
[----:B------:R-:W-:Y:S02]  /*be70*/  SEL R2, RZ, 0x1, P1 ;  /* 0x00000001ff027807 */ /* 0x000fe40000800000 */
[----:B------:R-:W-:Y:S02]  /*be80*/  SEL R0, R0, RZ, P1 ;  /* 0x000000ff00007207 */ /* 0x000fe40000800000 */
[----:B------:R-:W-:-:S03]  /*be90*/  LOP3.LUT R7, R7, R2, RZ, 0x3c, !PT ;  /* 0x0000000207077212 */ /* 0x000fc600078e3cff */
[----:B0-----:R-:W-:Y:S01]  /*bea0*/  IMAD R9, R0, 0x8, R3 ;  /* 0x0000000800097824 */ /* 0x001fe200078e0203 */
[----:B------:R-:W-:Y:S01]  /*beb0*/  SHF.L.U32 R4, R7, 0x1f, RZ ;  /* 0x0000001f07047819 */ /* 0x000fe200000006ff */
[----:B-1----:R-:W-:Y:S06]  /*bec0*/  @!P0 BRA `(.L_x_307) ;  /* 0x0000000000e48947 */ /* 0x002fec0003800000 */
.L_x_319:
[----:B------:R-:W1:Y:S01]  /*bed0*/  SYNCS.PHASECHK.TRANS64.TRYWAIT P0, [R9+URZ], R4 ;  /* 0x00000004090075a7 */ /* 0x000e62000800017f */
[----:B------:R-:W-:-:S05]  /*bee0*/  VIADD R0, R0, 0x1 ;  /* 0x0000000100007836 */ /* 0x000fca0000000000 */
[----:B------:R-:W-:-:S04]  /*bef0*/  ISETP.NE.AND P1, PT, R0, 0x5, PT ;  /* 0x000000050000780c */ /* 0x000fc80003f25270 */
[----:B------:R-:W-:Y:S02]  /*bf00*/  SEL R2, RZ, 0x1, P1 ;  /* 0x00000001ff027807 */ /* 0x000fe40000800000 */
[----:B------:R-:W-:Y:S02]  /*bf10*/  SEL R0, R0, RZ, P1 ;  /* 0x000000ff00007207 */ /* 0x000fe40000800000 */
[----:B------:R-:W-:Y:S01]  /*bf20*/  LOP3.LUT R2, R7, R2, RZ, 0x3c, !PT ;  /* 0x0000000207027212 */ /* 0x000fe200078e3cff */
[----:B-1----:R-:W-:Y:S06]  /*bf30*/  @!P0 BRA `(.L_x_308) ;  /* 0x0000000000dc8947 */ /* 0x002fec0003800000 */
.L_x_320:
[----:B------:R-:W-:Y:S01]  /*bf40*/  IMAD R3, R0, 0x8, R3 ;  /* 0x0000000800037824 */ /* 0x000fe200078e0203 */
[----:B------:R-:W-:-:S07]  /*bf50*/  SHF.L.U32 R0, R2, 0x1f, RZ ;  /* 0x0000001f02007819 */ /* 0x000fce00000006ff */
.L_x_309:
[----:B--2---:R2:W3:Y:S02]  /*bf60*/  SYNCS.PHASECHK.TRANS64.TRYWAIT P0, [R3+URZ], R0 ;  /* 0x00000000030075a7 */ /* 0x0044e4000800017f */
[----:B---3--:R-:W-:Y:S05]  /*bf70*/  @!P0 NANOSLEEP.SYNCS 0x989680 ;  /* 0x009896800000895d */ /* 0x008fea0003900000 */
[----:B------:R-:W3:Y:S02]  /*bf80*/  @!P0 SYNCS.PHASECHK.TRANS64 P0, [R3+URZ], R0 ;  /* 0x00000000030085a7 */ /* 0x000ee4000800007f */
[----:B---3--:R-:W-:Y:S05]  /*bf90*/  @!P0 BRA `(.L_x_309) ;  /* 0xfffffffc00f08947 */ /* 0x008fea000383ffff */
.L_x_303:
[----:B------:R-:W-:Y:S05]  /*bfa0*/  BSYNC B0 ;  /* 0x0000000000007941 */ /* 0x000fea0003800000 */
.L_x_302:
[----:B------:R-:W-:Y:S05]  /*bfb0*/  EXIT ;  /* 0x000000000000794d */ /* 0x000fea0003800000 */
.L_x_17:
[----:B---3--:R3:W4:Y:S02]  /*bfc0*/  SYNCS.PHASECHK.TRANS64.TRYWAIT P1, [R3+URZ], R0 ;  /* 0x00000000030075a7 */ /* 0x008724000802017f */
[----:B----4-:R-:W-:Y:S05]  /*bfd0*/  @!P1 NANOSLEEP.SYNCS 0x989680 ;  /* 0x009896800000995d */ /* 0x010fea0003900000 */
[----:B------:R-:W4:Y:S02]  /*bfe0*/  @!P1 SYNCS.PHASECHK.TRANS64 P1, [R3+URZ], R0 ;  /* 0x00000000030095a7 */ /* 0x000f24000802007f */
[----:B----4-:R-:W-:Y:S05]  /*bff0*/  @!P1 BRA `(.L_x_17) ;  /* 0xfffffffc00f09947 */ /* 0x010fea000383ffff */
[----:B------:R-:W-:Y:S05]  /*c000*/  BRA `(.L_x_16) ;  /* 0xffffff5000887947 */ /* 0x000fea000383ffff */
.L_x_22:
[----:B-1----:R-:W-:-:S04]  /*c010*/  IMAD.U32 R4, RZ, RZ, UR8 ;  /* 0x00000008ff047e24 */ /* 0x002fc8000f8e00ff */
[----:B------:R1:W2:Y:S03]  /*c020*/  SYNCS.PHASECHK.TRANS64.TRYWAIT P1, [R4+URZ], R3 ;  /* 0x00000003040075a7 */ /* 0x0002a6000802017f */
[----:B--2---:R-:W-:Y:S05]  /*c030*/  @!P1 NANOSLEEP.SYNCS 0x989680 ;  /* 0x009896800000995d */ /* 0x004fea0003900000 */
[----:B------:R-:W2:Y:S02]  /*c040*/  @!P1 SYNCS.PHASECHK.TRANS64 P1, [R4+URZ], R3 ;  /* 0x00000003040095a7 */ /* 0x000ea4000802007f */
[----:B--2---:R-:W-:Y:S05]  /*c050*/  @!P1 BRA `(.L_x_22) ;  /* 0xfffffffc00ec9947 */ /* 0x004fea000383ffff */
[----:B------:R-:W-:Y:S05]  /*c060*/  BRA `(.L_x_21) ;  /* 0xffffff5400587947 */ /* 0x000fea000383ffff */
.L_x_289:
[----:B------:R-:W-:Y:S01]  /*c070*/  BSSY B1, `(.L_x_310) ;  /* 0x0000006000017945 */ /* 0x000fe20003800000 */
[----:B------:R-:W-:-:S07]  /*c080*/  IMAD.MOV.U32 R15, RZ, RZ, -0x1 ;  /* 0xffffffffff0f7424 */ /* 0x000fce00078e00ff */
[----:B------:R-:W-:Y:S05]  /*c090*/  WARPSYNC.COLLECTIVE R15, `(.L_x_311) ;  /* 0x000000000f0c7348 */ /* 0x000fea0003c00000 */
[----:B------:R-:W-:Y:S02]  /*c0a0*/  ELECT P6, UR62, PT ;  /* 0x00000000003e782f */ /* 0x000fe400038c0000 */
[----:B------:R-:W-:Y:S01]  /*c0b0*/  MOV R14, UR62 ;  /* 0x0000003e000e7c02 */ /* 0x000fe20008000f00 */
[----:B------:R-:W-:Y:S10]  /*c0c0*/  ENDCOLLECTIVE ;  /* 0x000000000000791b */ /* 0x000ff40003800000 */
.L_x_311:
[----:B------:R-:W-:Y:S05]  /*c0d0*/  BSYNC B1 ;  /* 0x0000000000017941 */ /* 0x000fea0003800000 */
.L_x_310:
[----:B------:R-:W-:Y:S05]  /*c0e0*/  BRA `(.L_x_312) ;  /* 0xfffffff000247947 */ /* 0x000fea000383ffff */
.L_x_292:
[----:B0-----:R0:W1:Y:S02]  /*c0f0*/  SYNCS.PHASECHK.TRANS64.TRYWAIT P1, [R14+URZ+0x28], R7 ;  /* 0x000028070e0075a7 */ /* 0x001064000802017f */
[----:B-1----:R-:W-:Y:S05]  /*c100*/  @!P1 NANOSLEEP.SYNCS 0x989680 ;  /* 0x009896800000995d */ /* 0x002fea0003900000 */
[----:B------:R-:W1:Y:S02]  /*c110*/  @!P1 SYNCS.PHASECHK.TRANS64 P1, [R14+URZ+0x28], R7 ;  /* 0x000028070e0095a7 */ /* 0x000e64000802007f */
[----:B-1----:R-:W-:Y:S05]  /*c120*/  @!P1 BRA `(.L_x_292) ;  /* 0xfffffffc00f09947 */ /* 0x002fea000383ffff */
[----:B------:R-:W-:Y:S05]  /*c130*/  BRA `(.L_x_313) ;  /* 0xfffffff000587947 */ /* 0x000fea000383ffff */
.L_x_301:
[----:B------:R-:W-:Y:S01]  /*c140*/  BSSY B0, `(.L_x_314) ;  /* 0x0000006000007945 */ /* 0x000fe20003800000 */
[----:B------:R-:W-:-:S07]  /*c150*/  IMAD.MOV.U32 R15, RZ, RZ, -0x1 ;  /* 0xffffffffff0f7424 */ /* 0x000fce00078e00ff */
[----:B------:R-:W-:Y:S05]  /*c160*/  WARPSYNC.COLLECTIVE R15, `(.L_x_315) ;  /* 0x000000000f0c7348 */ /* 0x000fea0003c00000 */
[----:B------:R-:W-:Y:S02]  /*c170*/  ELECT P6, UR62, PT ;  /* 0x00000000003e782f */ /* 0x000fe400038c0000 */
[----:B------:R-:W-:Y:S01]  /*c180*/  MOV R14, UR62 ;  /* 0x0000003e000e7c02 */ /* 0x000fe20008000f00 */
[----:B------:R-:W-:Y:S10]  /*c190*/  ENDCOLLECTIVE ;  /* 0x000000000000791b */ /* 0x000ff40003800000 */
.L_x_315:
[----:B------:R-:W-:Y:S05]  /*c1a0*/  BSYNC B0 ;  /* 0x0000000000007941 */ /* 0x000fea0003800000 */
.L_x_314:
[----:B------:R-:W-:Y:S05]  /*c1b0*/  BRA `(.L_x_316) ;  /* 0xfffffff800a87947 */ /* 0x000fea000383ffff */
.L_x_305:
[----:B0-----:R0:W1:Y:S02]  /*c1c0*/  SYNCS.PHASECHK.TRANS64.TRYWAIT P0, [R7+URZ], R2 ;  /* 0x00000002070075a7 */ /* 0x001064000800017f */
[----:B-1----:R-:W-:Y:S05]  /*c1d0*/  @!P0 NANOSLEEP.SYNCS 0x989680 ;  /* 0x009896800000895d */ /* 0x002fea0003900000 */
[----:B------:R-:W1:Y:S02]  /*c1e0*/  @!P0 SYNCS.PHASECHK.TRANS64 P0, [R7+URZ], R2 ;  /* 0x00000002070085a7 */ /* 0x000e64000800007f */
[----:B-1----:R-:W-:Y:S05]  /*c1f0*/  @!P0 BRA `(.L_x_305) ;  /* 0xfffffffc00f08947 */ /* 0x002fea000383ffff */
[----:B------:R-:W-:Y:S05]  /*c200*/  BRA `(.L_x_317) ;  /* 0xfffffff800e87947 */ /* 0x000fea000383ffff */
.L_x_306:
[----:B0-----:R0:W1:Y:S02]  /*c210*/  SYNCS.PHASECHK.TRANS64.TRYWAIT P0, [R9+URZ], R4 ;  /* 0x00000004090075a7 */ /* 0x001064000800017f */
[----:B-1----:R-:W-:Y:S05]  /*c220*/  @!P0 NANOSLEEP.SYNCS 0x989680 ;  /* 0x009896800000895d */ /* 0x002fea0003900000 */
[----:B------:R-:W1:Y:S02]  /*c230*/  @!P0 SYNCS.PHASECHK.TRANS64 P0, [R9+URZ], R4 ;  /* 0x00000004090085a7 */ /* 0x000e64000800007f */
[----:B-1----:R-:W-:Y:S05]  /*c240*/  @!P0 BRA `(.L_x_306) ;  /* 0xfffffffc00f08947 */ /* 0x002fea000383ffff */
[----:B------:R-:W-:Y:S05]  /*c250*/  BRA `(.L_x_318) ;  /* 0xfffffff800f87947 */ /* 0x000fea000383ffff */
.L_x_307:
[----:B0-----:R0:W1:Y:S02]  /*c260*/  SYNCS.PHASECHK.TRANS64.TRYWAIT P0, [R6+URZ], R5 ;  /* 0x00000005060075a7 */ /* 0x001064000800017f */
[----:B-1----:R-:W-:Y:S05]  /*c270*/  @!P0 NANOSLEEP.SYNCS 0x989680 ;  /* 0x009896800000895d */ /* 0x002fea0003900000 */
[----:B------:R-:W1:Y:S02]  /*c280*/  @!P0 SYNCS.PHASECHK.TRANS64 P0, [R6+URZ], R5 ;  /* 0x00000005060085a7 */ /* 0x000e64000800007f */
[----:B-1----:R-:W-:Y:S05]  /*c290*/  @!P0 BRA `(.L_x_307) ;  /* 0xfffffffc00f08947 */ /* 0x002fea000383ffff */
[----:B------:R-:W-:Y:S05]  /*c2a0*/  BRA `(.L_x_319) ;  /* 0xfffffffc00087947 */ /* 0x000fea000383ffff */
.L_x_308:
[----:B-1----:R1:W2:Y:S02]  /*c2b0*/  SYNCS.PHASECHK.TRANS64.TRYWAIT P0, [R9+URZ], R4 ;  /* 0x00000004090075a7 */ /* 0x0022a4000800017f */
[----:B--2---:R-:W-:Y:S05]  /*c2c0*/  @!P0 NANOSLEEP.SYNCS 0x989680 ;  /* 0x009896800000895d */ /* 0x004fea0003900000 */
[----:B------:R-:W2:Y:S02]  /*c2d0*/  @!P0 SYNCS.PHASECHK.TRANS64 P0, [R9+URZ], R4 ;  /* 0x00000004090085a7 */ /* 0x000ea4000800007f */
[----:B--2---:R-:W-:Y:S05]  /*c2e0*/  @!P0 BRA `(.L_x_308) ;  /* 0xfffffffc00f08947 */ /* 0x004fea000383ffff */
[----:B------:R-:W-:Y:S05]  /*c2f0*/  BRA `(.L_x_320) ;  /* 0xfffffffc00107947 */ /* 0x000fea000383ffff */
.L_x_321:
[----:B------:R-:W-:-:S00]  /*c300*/  BRA `(.L_x_321) ;  /* 0xfffffffc00fc7947 */ /* 0x000fc0000383ffff */
[----:B------:R-:W-:-:S00]  /*c310*/  NOP ;  /* 0x0000000000007918 */ /* 0x000fc00000000000 */
        /* <DEDUP_REMOVED lines=14> */
.L_x_322:


//--------------------- .nv.global.init           --------------------------
	.section	.nv.global.init,"aw",@progbits
.nv.global.init:
	.type		$str$22,@object
	.size		$str$22,($str$23 - $str$22)
$str$22:
        /*0000*/ 	.byte	0x6b, 0x5f, 0x74, 0x69, 0x6c, 0x65, 0x5f, 0x63, 0x6f, 0x75, 0x6e, 0x74, 0x20, 0x3e, 0x3d, 0x20
        /*0010*/ 	.byte	0x31, 0x00
	.type		$str$23,@object
	.size		$str$23,(__unnamed_1 - $str$23)
$str$23:
        /*0012*/ 	.byte	0x2f, 0x74, 0x6d, 0x70, 0x2f, 0x63, 0x75, 0x74, 0x6c, 0x61, 0x73, 0x73, 0x5f, 0x73, 0x77, 0x65
        /*0022*/ 	.byte	0x65, 0x70, 0x5f, 0x73, 0x72, 0x63, 0x2f, 0x69, 0x6e, 0x63, 0x6c, 0x75, 0x64, 0x65, 0x2f, 0x63
        /*0032*/ 	.byte	0x75, 0x74, 0x6c, 0x61, 0x73, 0x73, 0x2f, 0x67, 0x65, 0x6d, 0x6d, 0x2f, 0x63, 0x6f, 0x6c, 0x6c
        /*0042*/ 	.byte	0x65, 0x63, 0x74, 0x69, 0x76, 0x65, 0x2f, 0x73, 0x6d, 0x39, 0x30, 0x5f, 0x6d, 0x6d, 0x61, 0x5f
        /*0052*/ 	.byte	0x74, 0x6d, 0x61, 0x5f, 0x67, 0x6d, 0x6d, 0x61, 0x5f, 0x73, 0x73, 0x5f, 0x77, 0x61, 0x72, 0x70
        /*0062*/ 	.byte	0x73, 0x70, 0x65, 0x63, 0x69, 0x61, 0x6c, 0x69, 0x7a, 0x65, 0x64, 0x2e, 0x68, 0x70, 0x70, 0x00
	.type		__unnamed_1,@object
	.size		__unnamed_1,(.L_0 - __unnamed_1)
__unnamed_1:
        /*0072*/ 	.byte	0x76, 0x6f, 0x69, 0x64, 0x20, 0x63, 0x75, 0x74, 0x6c, 0x61, 0x73, 0x73, 0x3a, 0x3a, 0x67, 0x65
        /* <DEDUP_REMOVED lines=180> */
        /*0bc2*/ 	.byte	0x6e, 0x74, 0x69, 0x74, 0x79, 0x5d, 0x00
.L_0:


//--------------------- .nv.shared._ZN7cutlass13device_kernelINS_4gemm6kernel13GemmUniversalIN4cute5tupleIJiiiiEEENS1_10collective13CollectiveMmaINS1_34MainloopSm90TmaGmmaWarpSpecializedILi5ENS5_IJNS4_1CILi1EEESB_SB_EEENS1_35KernelTmaWarpSpecializedCooperativeEEENS5_IJNSA_ILi256EEENSA_ILi128EEENSA_ILi32EEEEEENS_10bfloat16_tENS5_IJlSB_lEEESJ_SK_NS4_8TiledMMAINS4_8MMA_AtomIJNS4_4SM904GMMA28MMA_64x128x16_F32BF16BF16_SSILNSO_5MajorE0ELSQ_0ELNSO_7ScaleInE1ELSR_1EEEEEENS4_6LayoutINS5_IJNSA_ILi2EEESB_SB_EEENS5_IJSB_NSA_ILi0EEESX_EEEEENS5_IJNS4_10UnderscoreES10_S10_EEEEENS4_13SM90_TMA_LOADENS4_14ComposedLayoutINS4_7SwizzleILi2ELi4ELi3EEENS4_18smem_ptr_flag_bitsILi16EEENSU_INS5_IJNSA_ILi8EEESH_EEENS5_IJSH_SB_EEEEEEEvNS4_8identityES13_S1D_vS1E_EENS_8epilogue10collective6detail29Sm90TmaWarpSpecializedAdapterINS1H_15DefaultEpilogueISJ_SK_SK_NS1G_6thread17LinearCombinationISJ_Li1EffLNS1L_9ScaleType4KindE0ELNS_15FloatRoundStyleE2ESJ_EENS1_15EpilogueDefaultEEEEEvvEEEEvNT_6ParamsE --------------------------
	.section	.nv.shared._ZN7cutlass13device_kernelINS_4gemm6kernel13GemmUniversalIN4cute5tupleIJiiiiEEENS1_10collective13CollectiveMmaINS1_34MainloopSm90TmaGmmaWarpSpecializedILi5ENS5_IJNS4_1CILi1EEESB_SB_EEENS1_35KernelTmaWarpSpecializedCooperativeEEENS5_IJNSA_ILi256EEENSA_ILi128EEENSA_ILi32EEEEEENS_10bfloat16_tENS5_IJlSB_lEEESJ_SK_NS4_8TiledMMAINS4_8MMA_AtomIJNS4_4SM904GMMA28MMA_64x128x16_F32BF16BF16_SSILNSO_5MajorE0ELSQ_0ELNSO_7ScaleInE1ELSR_1EEEEEENS4_6LayoutINS5_IJNSA_ILi2EEESB_SB_EEENS5_IJSB_NSA_ILi0EEESX_EEEEENS5_IJNS4_10UnderscoreES10_S10_EEEEENS4_13SM90_TMA_LOADENS4_14ComposedLayoutINS4_7SwizzleILi2ELi4ELi3EEENS4_18smem_ptr_flag_bitsILi16EEENSU_INS5_IJNSA_ILi8EEESH_EEENS5_IJSH_SB_EEEEEEEvNS4_8identityES13_S1D_vS1E_EENS_8epilogue10collective6detail29Sm90TmaWarpSpecializedAdapterINS1H_15DefaultEpilogueISJ_SK_SK_NS1G_6thread17LinearCombinationISJ_Li1EffLNS1L_9ScaleType4KindE0ELNS_15FloatRoundStyleE2ESJ_EENS1_15EpilogueDefaultEEEEEvvEEEEvNT_6ParamsE,"aw",@nobits
	.sectionflags	@""
	.align	16
	.zero		1024


//--------------------- .nv.shared.reserved.0     --------------------------
	.section	.nv.shared.reserved.0,"aw",@nobits
	.weak		__nv_reservedSMEM_offset_0_alias
	.size		__nv_reservedSMEM_offset_0_alias, 0, 0
	.other		__nv_reservedSMEM_offset_0_alias,@"STO_CUDA_RESERVED_SHARED STV_DEFAULT"
__nv_reservedSMEM_offset_0_alias:
	.zero		0


//--------------------- .nv.global                --------------------------
	.section	.nv.global,"aw",@nobits
.nv.global:
	.type		_ZN40_INTERNAL_9a74a991_4_k_cu_48e86cba_167434cute1_E,@object
	.size		_ZN40_INTERNAL_9a74a991_4_k_cu_48e86cba_167434cute1_E,(_ZN40_INTERNAL_9a74a991_4_k_cu_48e86cba_167434cuda3std3__45__cpo6cbeginE - _ZN40_INTERNAL_9a74a991_4_k_cu_48e86cba_167434cute1_E)
_ZN40_INTERNAL_9a74a991_4_k_cu_48e86cba_167434cute1_E:
	.zero		1
	.type		_ZN40_INTERNAL_9a74a991_4_k_cu_48e86cba_167434cuda3std3__45__cpo6cbeginE,@object
	.size		_ZN40_INTERNAL_9a74a991_4_k_cu_48e86cba_167434cuda3std3__45__cpo6cbeginE,(_ZN40_INTERNAL_9a74a991_4_k_cu_48e86cba_167434cuda3std3__48in_placeE - _ZN40_INTERNAL_9a74a991_4_k_cu_48e86cba_167434cuda3std3__45__cpo6cbeginE)
_ZN40_INTERNAL_9a74a991_4_k_cu_48e86cba_167434cuda3std3__45__cpo6cbeginE:
	.zero		1
	.type		_ZN40_INTERNAL_9a74a991_4_k_cu_48e86cba_167434cuda3std3__48in_placeE,@object
	.size		_ZN40_INTERNAL_9a74a991_4_k_cu_48e86cba_167434cuda3std3__48in_placeE,(_ZN40_INTERNAL_9a74a991_4_k_cu_48e86cba_167434cuda3std6ranges3__45__cpo9iter_moveE - _ZN40_INTERNAL_9a74a991_4_k_cu_48e86cba_167434cuda3std3__48in_placeE)
_ZN40_INTERNAL_9a74a991_4_k_cu_48e86cba_167434cuda3std3__48in_placeE:
	.zero		1
	.type		_ZN40_INTERNAL_9a74a991_4_k_cu_48e86cba_167434cuda3std6ranges3__45__cpo9iter_moveE,@object
	.size		_ZN40_INTERNAL_9a74a991_4_k_cu_48e86cba_167434cuda3std6ranges3__45__cpo9iter_moveE,(_ZN40_INTERNAL_9a74a991_4_k_cu_48e86cba_167434cuda3std3__45__cpo5beginE - _ZN40_INTERNAL_9a74a991_4_k_cu_48e86cba_167434cuda3std6ranges3__45__cpo9iter_moveE)
_ZN40_INTERNAL_9a74a991_4_k_cu_48e86cba_167434cuda3std6ranges3__45__cpo9iter_moveE:
	.zero		1
	.type		_ZN40_INTERNAL_9a74a991_4_k_cu_48e86cba_167434cuda3std3__45__cpo5beginE,@object
	.size		_ZN40_INTERNAL_9a74a991_4_k_cu_48e86cba_167434cuda3std3__45__cpo5beginE,(_ZN40_INTERNAL_9a74a991_4_k_cu_48e86cba_167434cuda3std3__442_GLOBAL__N__9a74a991_4_k_cu_48e86cba_167436ignoreE - _ZN40_INTERNAL_9a74a991_4_k_cu_48e86cba_167434cuda3std3__45__cpo5beginE)
_ZN40_INTERNAL_9a74a991_4_k_cu_48e86cba_167434cuda3std3__45__cpo5beginE:
	.zero		1
	.type		_ZN40_INTERNAL_9a74a991_4_k_cu_48e86cba_167434cuda3std3__442_GLOBAL__N__9a74a991_4_k_cu_48e86cba_167436ignoreE,@object
	.size		_ZN40_INTERNAL_9a74a991_4_k_cu_48e86cba_167434cuda3std3__442_GLOBAL__N__9a74a991_4_k_cu_48e86cba_167436ignoreE,(_ZN40_INTERNAL_9a74a991_4_k_cu_48e86cba_167434cute7productE - _ZN40_INTERNAL_9a74a991_4_k_cu_48e86cba_167434cuda3std3__442_GLOBAL__N__9a74a991_4_k_cu_48e86cba_167436ignoreE)
_ZN40_INTERNAL_9a74a991_4_k_cu_48e86cba_167434cuda3std3__442_GLOBAL__N__9a74a991_4_k_cu_48e86cba_167436ignoreE:
	.zero		1
	.type		_ZN40_INTERNAL_9a74a991_4_k_cu_48e86cba_167434cute7productE,@object
	.size		_ZN40_INTERNAL_9a74a991_4_k_cu_48e86cba_167434cute7productE,(_ZN40_INTERNAL_9a74a991_4_k_cu_48e86cba_167434cuda3std3__45__cpo3endE - _ZN40_INTERNAL_9a74a991_4_k_cu_48e86cba_167434cute7productE)
_ZN40_INTERNAL_9a74a991_4_k_cu_48e86cba_167434cute7productE:
	.zero		1
	.type		_ZN40_INTERNAL_9a74a991_4_k_cu_48e86cba_167434cuda3std3__45__cpo3endE,@object
	.size		_ZN40_INTERNAL_9a74a991_4_k_cu_48e86cba_167434cuda3std3__45__cpo3endE,(_ZN40_INTERNAL_9a74a991_4_k_cu_48e86cba_167434cuda3std3__419piecewise_constructE - _ZN40_INTERNAL_9a74a991_4_k_cu_48e86cba_167434cuda3std3__45__cpo3endE)
_ZN40_INTERNAL_9a74a991_4_k_cu_48e86cba_167434cuda3std3__45__cpo3endE:
	.zero		1
	.type		_ZN40_INTERNAL_9a74a991_4_k_cu_48e86cba_167434cuda3std3__419piecewise_constructE,@object
	.size		_ZN40_INTERNAL_9a74a991_4_k_cu_48e86cba_167434cuda3std3__419piecewise_constructE,(_ZN40_INTERNAL_9a74a991_4_k_cu_48e86cba_167434cuda3std3__45__cpo4cendE - _ZN40_INTERNAL_9a74a991_4_k_cu_48e86cba_167434cuda3std3__419piecewise_constructE)
_ZN40_INTERNAL_9a74a991_4_k_cu_48e86cba_167434cuda3std3__419piecewise_constructE:
	.zero		1
	.type		_ZN40_INTERNAL_9a74a991_4_k_cu_48e86cba_167434cuda3std3__45__cpo4cendE,@object
	.size		_ZN40_INTERNAL_9a74a991_4_k_cu_48e86cba_167434cuda3std3__45__cpo4cendE,(_ZN40_INTERNAL_9a74a991_4_k_cu_48e86cba_167434cuda3std6ranges3__45__cpo4swapE - _ZN40_INTERNAL_9a74a991_4_k_cu_48e86cba_167434cuda3std3__45__cpo4cendE)
_ZN40_INTERNAL_9a74a991_4_k_cu_48e86cba_167434cuda3std3__45__cpo4cendE:
	.zero		1
	.type		_ZN40_INTERNAL_9a74a991_4_k_cu_48e86cba_167434cuda3std6ranges3__45__cpo4swapE,@object
	.size		_ZN40_INTERNAL_9a74a991_4_k_cu_48e86cba_167434cuda3std6ranges3__45__cpo4swapE,(.L_8 - _ZN40_INTERNAL_9a74a991_4_k_cu_48e86cba_167434cuda3std6ranges3__45__cpo4swapE)
_ZN40_INTERNAL_9a74a991_4_k_cu_48e86cba_167434cuda3std6ranges3__45__cpo4swapE:
	.zero		1
.L_8:


//--------------------- .nv.constant0._ZN7cutlass13device_kernelINS_4gemm6kernel13GemmUniversalIN4cute5tupleIJiiiiEEENS1_10collective13CollectiveMmaINS1_34MainloopSm90TmaGmmaWarpSpecializedILi5ENS5_IJNS4_1CILi1EEESB_SB_EEENS1_35KernelTmaWarpSpecializedCooperativeEEENS5_IJNSA_ILi256EEENSA_ILi128EEENSA_ILi32EEEEEENS_10bfloat16_tENS5_IJlSB_lEEESJ_SK_NS4_8TiledMMAINS4_8MMA_AtomIJNS4_4SM904GMMA28MMA_64x128x16_F32BF16BF16_SSILNSO_5MajorE0ELSQ_0ELNSO_7ScaleInE1ELSR_1EEEEEENS4_6LayoutINS5_IJNSA_ILi2EEESB_SB_EEENS5_IJSB_NSA_ILi0EEESX_EEEEENS5_IJNS4_10UnderscoreES10_S10_EEEEENS4_13SM90_TMA_LOADENS4_14ComposedLayoutINS4_7SwizzleILi2ELi4ELi3EEENS4_18smem_ptr_flag_bitsILi16EEENSU_INS5_IJNSA_ILi8EEESH_EEENS5_IJSH_SB_EEEEEEEvNS4_8identityES13_S1D_vS1E_EENS_8epilogue10collective6detail29Sm90TmaWarpSpecializedAdapterINS1H_15DefaultEpilogueISJ_SK_SK_NS1G_6thread17LinearCombinationISJ_Li1EffLNS1L_9ScaleType4KindE0ELNS_15FloatRoundStyleE2ESJ_EENS1_15EpilogueDefaultEEEEEvvEEEEvNT_6ParamsE --------------------------
	.section	.nv.constant0._ZN7cutlass13device_kernelINS_4gemm6kernel13GemmUniversalIN4cute5tupleIJiiiiEEENS1_10collective13CollectiveMmaINS1_34MainloopSm90TmaGmmaWarpSpecializedILi5ENS5_IJNS4_1CILi1EEESB_SB_EEENS1_35KernelTmaWarpSpecializedCooperativeEEENS5_IJNSA_ILi256EEENSA_ILi128EEENSA_ILi32EEEEEENS_10bfloat16_tENS5_IJlSB_lEEESJ_SK_NS4_8TiledMMAINS4_8MMA_AtomIJNS4_4SM904GMMA28MMA_64x128x16_F32BF16BF16_SSILNSO_5MajorE0ELSQ_0ELNSO_7ScaleInE1ELSR_1EEEEEENS4_6LayoutINS5_IJNSA_ILi2EEESB_SB_EEENS5_IJSB_NSA_ILi0EEESX_EEEEENS5_IJNS4_10UnderscoreES10_S10_EEEEENS4_13SM90_TMA_LOADENS4_14ComposedLayoutINS4_7SwizzleILi2ELi4ELi3EEENS4_18smem_ptr_flag_bitsILi16EEENSU_INS5_IJNSA_ILi8EEESH_EEENS5_IJSH_SB_EEEEEEEvNS4_8identityES13_S1D_vS1E_EENS_8epilogue10collective6detail29Sm90TmaWarpSpecializedAdapterINS1H_15DefaultEpilogueISJ_SK_SK_NS1G_6thread17LinearCombinationISJ_Li1EffLNS1L_9ScaleType4KindE0ELNS_15FloatRoundStyleE2ESJ_EENS1_15EpilogueDefaultEEEEEvvEEEEvNT_6ParamsE,"a",@progbits
	.sectionflags	@""
	.align	4
.nv.constant0._ZN7cutlass13device_kernelINS_4gemm6kernel13GemmUniversalIN4cute5tupleIJiiiiEEENS1_10collective13CollectiveMmaINS1_34MainloopSm90TmaGmmaWarpSpecializedILi5ENS5_IJNS4_1CILi1EEESB_SB_EEENS1_35KernelTmaWarpSpecializedCooperativeEEENS5_IJNSA_ILi256EEENSA_ILi128EEENSA_ILi32EEEEEENS_10bfloat16_tENS5_IJlSB_lEEESJ_SK_NS4_8TiledMMAINS4_8MMA_AtomIJNS4_4SM904GMMA28MMA_64x128x16_F32BF16BF16_SSILNSO_5MajorE0ELSQ_0ELNSO_7ScaleInE1ELSR_1EEEEEENS4_6LayoutINS5_IJNSA_ILi2EEESB_SB_EEENS5_IJSB_NSA_ILi0EEESX_EEEEENS5_IJNS4_10UnderscoreES10_S10_EEEEENS4_13SM90_TMA_LOADENS4_14ComposedLayoutINS4_7SwizzleILi2ELi4ELi3EEENS4_18smem_ptr_flag_bitsILi16EEENSU_INS5_IJNSA_ILi8EEESH_EEENS5_IJSH_SB_EEEEEEEvNS4_8identityES13_S1D_vS1E_EENS_8epilogue10collective6detail29Sm90TmaWarpSpecializedAdapterINS1H_15DefaultEpilogueISJ_SK_SK_NS1G_6thread17LinearCombinationISJ_Li1EffLNS1L_9ScaleType4KindE0ELNS_15FloatRoundStyleE2ESJ_EENS1_15EpilogueDefaultEEEEEvvEEEEvNT_6ParamsE:
	.zero		1664


//--------------------- SYMBOLS --------------------------

	.type		.nv.reservedSmem.offset0,@object
	.size		.nv.reservedSmem.offset0,0x4
	.type		__assertfail,@function
